// auto-generated by cutlass_sweep.gemm — config: {"arch": "sm_90", "cluster_m": 2, "cluster_n": 1, "dtype": "int8", "dtype_b": "int8", "layout": "nt", "stages": 0, "tile_k": 32, "tile_m": 256, "tile_n": 224}
#include "cutlass/cutlass.h"
#include "cutlass/gemm/collective/collective_builder.hpp"
#include "cutlass/gemm/device/gemm_universal_adapter.h"
#include "cutlass/gemm/kernel/gemm_universal.hpp"
#include "cutlass/epilogue/collective/collective_builder.hpp"

using ElemA = int8_t;
using ElemB = int8_t;
using ElemCD = int8_t;
using Acc  = int32_t;
using TileShape    = cute::Shape<cute::_256, cute::_224, cute::_32>;
using ClusterShape = cute::Shape<cute::_2, cute::_1, cute::_1>;

using CollectiveEpilogue = typename cutlass::epilogue::collective::CollectiveBuilder<
    cutlass::arch::Sm90, cutlass::arch::OpClassTensorOp,
    TileShape, ClusterShape,
    cutlass::epilogue::collective::EpilogueTileAuto,
    Acc, Acc,
    ElemCD, cutlass::layout::RowMajor, 128 / cutlass::sizeof_bits<ElemCD>::value,
    ElemCD, cutlass::layout::RowMajor, 128 / cutlass::sizeof_bits<ElemCD>::value,
    cutlass::epilogue::collective::EpilogueScheduleAuto
  >::CollectiveOp;

using CollectiveMainloop = typename cutlass::gemm::collective::CollectiveBuilder<
    cutlass::arch::Sm90, cutlass::arch::OpClassTensorOp,
    ElemA, cutlass::layout::RowMajor, 128 / cutlass::sizeof_bits<ElemA>::value,
    ElemB, cutlass::layout::ColumnMajor, 128 / cutlass::sizeof_bits<ElemB>::value,
    Acc,
    TileShape, ClusterShape,
    cutlass::gemm::collective::StageCountAutoCarveout<static_cast<int>(sizeof(typename CollectiveEpilogue::SharedStorage))>,
    cutlass::gemm::collective::KernelScheduleAuto
  >::CollectiveOp;

using GemmKernel = cutlass::gemm::kernel::GemmUniversal<
    cute::Shape<int,int,int,int>,
    CollectiveMainloop,
    CollectiveEpilogue
>;
using Gemm = cutlass::gemm::device::GemmUniversalAdapter<GemmKernel>;

// Force the device kernel symbol into the cubin without needing a host main.
auto* _anchor = &cutlass::device_kernel<GemmKernel>;


// ===== COMPILED SASS (sm_90a) =====

	.target	sm_90a

	.elftype	@"ET_EXEC"


//--------------------- .note.nv.tkinfo           --------------------------
	.section	.note.nv.tkinfo,"",@"SHT_NOTE"
	.sectionflags	@"SHF_NOTE_NV_TKINFO"
	.tkinfo
        /*0018*/ 	.word	0x00000002
        /*0030*/ 	.string	""
        /*0030*/ 	.string	"ptxas"
        /*0030*/ 	.string	"Cuda compilation tools, release 13.0, V13.0.88"
        /*0030*/ 	.string	"Build cuda_13.0.r13.0/compiler.36424714_0"
        /*0030*/ 	.string	"-arch sm_90a -m 64 "



//--------------------- .note.nv.cuinfo           --------------------------
	.section	.note.nv.cuinfo,"",@"SHT_NOTE"
	.sectionflags	@"SHF_NOTE_NV_CUINFO"
        /*0018*/ 	.short	0x0002
        /*001a*/ 	.short	0x005a
        /*001c*/ 	.short	0x0082
	.zero		2


//--------------------- .nv.info                  --------------------------
	.section	.nv.info,"",@"SHT_CUDA_INFO"
	.align	4


	//----- nvinfo : EIATTR_REGCOUNT
	.align		4
        /*0000*/ 	.byte	0x04, 0x2f
        /*0002*/ 	.short	(.L_15 - .L_14)
	.align		4
.L_14:
        /*0004*/ 	.word	index@(_ZN7cutlass13device_kernelINS_4gemm6kernel13GemmUniversalIN4cute5tupleIJiiiiEEENS1_10collective13CollectiveMmaINS1_34MainloopSm90TmaGmmaWarpSpecializedILi15ENS5_IJNS4_1CILi2EEENSA_ILi1EEESC_EEENS1_35KernelTmaWarpSpecializedCooperativeEEENS5_IJNSA_ILi256EEENSA_ILi224EEENSA_ILi32EEEEEEaNS5_IJlSC_lEEEaSK_NS4_8TiledMMAINS4_8MMA_AtomIJNS4_4SM904GMMA26MMA_64x32x32_S32S8S8_SS_TNEEEENS4_6LayoutISD_NS5_IJSC_NSA_ILi0EEESS_EEEEENS5_IJNS4_10UnderscoreESV_SV_EEEEENS4_13SM90_TMA_LOADENS4_14ComposedLayoutINS4_7SwizzleILi1ELi4ELi3EEENS4_18smem_ptr_flag_bitsILi8EEENSR_INS5_IJNSA_ILi8EEESI_EEENS5_IJSI_SC_EEEEEEEvNS4_8identityENS4_23SM90_TMA_LOAD_MULTICASTES18_vS19_EENS_8epilogue10collective6detail29Sm90TmaWarpSpecializedAdapterINS1D_15DefaultEpilogueIaSK_SK_NS1C_6thread17LinearCombinationIaLi1EiiLNS1H_9ScaleType4KindE0ELNS_15FloatRoundStyleE2EaEENS1_15EpilogueDefaultEEEEEvvEEEEvNT_6ParamsE)
        /*0008*/ 	.word	0x000000a8


	//----- nvinfo : EIATTR_FRAME_SIZE
	.align		4
.L_15:
        /*000c*/ 	.byte	0x04, 0x11
        /*000e*/ 	.short	(.L_17 - .L_16)
	.align		4
.L_16:
        /*0010*/ 	.word	index@(_ZN7cutlass13device_kernelINS_4gemm6kernel13GemmUniversalIN4cute5tupleIJiiiiEEENS1_10collective13CollectiveMmaINS1_34MainloopSm90TmaGmmaWarpSpecializedILi15ENS5_IJNS4_1CILi2EEENSA_ILi1EEESC_EEENS1_35KernelTmaWarpSpecializedCooperativeEEENS5_IJNSA_ILi256EEENSA_ILi224EEENSA_ILi32EEEEEEaNS5_IJlSC_lEEEaSK_NS4_8TiledMMAINS4_8MMA_AtomIJNS4_4SM904GMMA26MMA_64x32x32_S32S8S8_SS_TNEEEENS4_6LayoutISD_NS5_IJSC_NSA_ILi0EEESS_EEEEENS5_IJNS4_10UnderscoreESV_SV_EEEEENS4_13SM90_TMA_LOADENS4_14ComposedLayoutINS4_7SwizzleILi1ELi4ELi3EEENS4_18smem_ptr_flag_bitsILi8EEENSR_INS5_IJNSA_ILi8EEESI_EEENS5_IJSI_SC_EEEEEEEvNS4_8identityENS4_23SM90_TMA_LOAD_MULTICASTES18_vS19_EENS_8epilogue10collective6detail29Sm90TmaWarpSpecializedAdapterINS1D_15DefaultEpilogueIaSK_SK_NS1C_6thread17LinearCombinationIaLi1EiiLNS1H_9ScaleType4KindE0ELNS_15FloatRoundStyleE2EaEENS1_15EpilogueDefaultEEEEEvvEEEEvNT_6ParamsE)
        /*0014*/ 	.word	0x00000088


	//----- nvinfo : EIATTR_MIN_STACK_SIZE
	.align		4
.L_17:
        /*0018*/ 	.byte	0x04, 0x12
        /*001a*/ 	.short	(.L_19 - .L_18)
	.align		4
.L_18:
        /*001c*/ 	.word	index@(_ZN7cutlass13device_kernelINS_4gemm6kernel13GemmUniversalIN4cute5tupleIJiiiiEEENS1_10collective13CollectiveMmaINS1_34MainloopSm90TmaGmmaWarpSpecializedILi15ENS5_IJNS4_1CILi2EEENSA_ILi1EEESC_EEENS1_35KernelTmaWarpSpecializedCooperativeEEENS5_IJNSA_ILi256EEENSA_ILi224EEENSA_ILi32EEEEEEaNS5_IJlSC_lEEEaSK_NS4_8TiledMMAINS4_8MMA_AtomIJNS4_4SM904GMMA26MMA_64x32x32_S32S8S8_SS_TNEEEENS4_6LayoutISD_NS5_IJSC_NSA_ILi0EEESS_EEEEENS5_IJNS4_10UnderscoreESV_SV_EEEEENS4_13SM90_TMA_LOADENS4_14ComposedLayoutINS4_7SwizzleILi1ELi4ELi3EEENS4_18smem_ptr_flag_bitsILi8EEENSR_INS5_IJNSA_ILi8EEESI_EEENS5_IJSI_SC_EEEEEEEvNS4_8identityENS4_23SM90_TMA_LOAD_MULTICASTES18_vS19_EENS_8epilogue10collective6detail29Sm90TmaWarpSpecializedAdapterINS1D_15DefaultEpilogueIaSK_SK_NS1C_6thread17LinearCombinationIaLi1EiiLNS1H_9ScaleType4KindE0ELNS_15FloatRoundStyleE2EaEENS1_15EpilogueDefaultEEEEEvvEEEEvNT_6ParamsE)
        /*0020*/ 	.word	0x00000088
.L_19:


//--------------------- .nv.compat                --------------------------
	.section	.nv.compat,"",@"SHT_CUDA_COMPAT_INFO"
	.align	4
        /*0000*/ 	.byte	0x02, 0x09, 0x01, 0x00, 0x02, 0x02, 0x04, 0x00, 0x02, 0x05, 0x05, 0x00, 0x03, 0x07, 0x01, 0x01
        /*0010*/ 	.byte	0x02, 0x03, 0x01, 0x00, 0x02, 0x06, 0x01, 0x00, 0x04, 0x0b, 0x08, 0x00, 0x00, 0x00, 0x00, 0x00
        /*0020*/ 	.byte	0x00, 0x00, 0x00, 0x00


//--------------------- .nv.info._ZN7cutlass13device_kernelINS_4gemm6kernel13GemmUniversalIN4cute5tupleIJiiiiEEENS1_10collective13CollectiveMmaINS1_34MainloopSm90TmaGmmaWarpSpecializedILi15ENS5_IJNS4_1CILi2EEENSA_ILi1EEESC_EEENS1_35KernelTmaWarpSpecializedCooperativeEEENS5_IJNSA_ILi256EEENSA_ILi224EEENSA_ILi32EEEEEEaNS5_IJlSC_lEEEaSK_NS4_8TiledMMAINS4_8MMA_AtomIJNS4_4SM904GMMA26MMA_64x32x32_S32S8S8_SS_TNEEEENS4_6LayoutISD_NS5_IJSC_NSA_ILi0EEESS_EEEEENS5_IJNS4_10UnderscoreESV_SV_EEEEENS4_13SM90_TMA_LOADENS4_14ComposedLayoutINS4_7SwizzleILi1ELi4ELi3EEENS4_18smem_ptr_flag_bitsILi8EEENSR_INS5_IJNSA_ILi8EEESI_EEENS5_IJSI_SC_EEEEEEEvNS4_8identityENS4_23SM90_TMA_LOAD_MULTICASTES18_vS19_EENS_8epilogue10collective6detail29Sm90TmaWarpSpecializedAdapterINS1D_15DefaultEpilogueIaSK_SK_NS1C_6thread17LinearCombinationIaLi1EiiLNS1H_9ScaleType4KindE0ELNS_15FloatRoundStyleE2EaEENS1_15EpilogueDefaultEEEEEvvEEEEvNT_6ParamsE --------------------------
	.section	.nv.info._ZN7cutlass13device_kernelINS_4gemm6kernel13GemmUniversalIN4cute5tupleIJiiiiEEENS1_10collective13CollectiveMmaINS1_34MainloopSm90TmaGmmaWarpSpecializedILi15ENS5_IJNS4_1CILi2EEENSA_ILi1EEESC_EEENS1_35KernelTmaWarpSpecializedCooperativeEEENS5_IJNSA_ILi256EEENSA_ILi224EEENSA_ILi32EEEEEEaNS5_IJlSC_lEEEaSK_NS4_8TiledMMAINS4_8MMA_AtomIJNS4_4SM904GMMA26MMA_64x32x32_S32S8S8_SS_TNEEEENS4_6LayoutISD_NS5_IJSC_NSA_ILi0EEESS_EEEEENS5_IJNS4_10UnderscoreESV_SV_EEEEENS4_13SM90_TMA_LOADENS4_14ComposedLayoutINS4_7SwizzleILi1ELi4ELi3EEENS4_18smem_ptr_flag_bitsILi8EEENSR_INS5_IJNSA_ILi8EEESI_EEENS5_IJSI_SC_EEEEEEEvNS4_8identityENS4_23SM90_TMA_LOAD_MULTICASTES18_vS19_EENS_8epilogue10collective6detail29Sm90TmaWarpSpecializedAdapterINS1D_15DefaultEpilogueIaSK_SK_NS1C_6thread17LinearCombinationIaLi1EiiLNS1H_9ScaleType4KindE0ELNS_15FloatRoundStyleE2EaEENS1_15EpilogueDefaultEEEEEvvEEEEvNT_6ParamsE,"",@"SHT_CUDA_INFO"
	.sectionflags	@""
	.align	4


	//----- nvinfo : EIATTR_CUDA_API_VERSION
	.align		4
        /*0000*/ 	.byte	0x04, 0x37
        /*0002*/ 	.short	(.L_21 - .L_20)
.L_20:
        /*0004*/ 	.word	0x00000082


	//----- nvinfo : EIATTR_KPARAM_INFO
	.align		4
.L_21:
        /*0008*/ 	.byte	0x04, 0x17
        /*000a*/ 	.short	(.L_23 - .L_22)
.L_22:
        /*000c*/ 	.word	0x00000000
        /*0010*/ 	.short	0x0000
        /*0012*/ 	.short	0x0070
        /*0014*/ 	.byte	0x00, 0xf0, 0x01, 0x10


	//----- nvinfo : EIATTR_SPARSE_MMA_MASK
	.align		4
.L_23:
        /*0018*/ 	.byte	0x03, 0x50
        /*001a*/ 	.short	0x0000


	//----- nvinfo : EIATTR_MAXREG_COUNT
	.align		4
        /*001c*/ 	.byte	0x03, 0x1b
        /*001e*/ 	.short	0x00a8


	//----- nvinfo : EIATTR_NUM_BARRIERS
	.align		4
        /*0020*/ 	.byte	0x02, 0x4c
        /*0022*/ 	.byte	0x01
	.zero		1


	//----- nvinfo : EIATTR_EXTERNS
	.align		4
        /*0024*/ 	.byte	0x04, 0x0f
        /*0026*/ 	.short	(.L_25 - .L_24)


	//   ....[0]....
	.align		4
.L_24:
        /*0028*/ 	.word	index@(__assertfail)


	//----- nvinfo : EIATTR_ANNOTATIONS
	.align		4
.L_25:
        /*002c*/ 	.byte	0x04, 0x55
        /*002e*/ 	.short	(.L_27 - .L_26)


	//   ....[0]....
.L_26:
        /*0030*/ 	.word	0x00000001
        /*0034*/ 	.byte	0xd0, 0x08, 0x00, 0x00, 0x01, 0x00, 0x00, 0x00, 0xb0, 0x09, 0x00, 0x00, 0x01, 0x00, 0x00, 0x00
        /* <DEDUP_REMOVED lines=54> */
        /*03a4*/ 	.byte	0x30, 0xf3, 0x00, 0x00, 0x01, 0x00, 0x00, 0x00, 0x50, 0xf3, 0x00, 0x00


	//----- nvinfo : EIATTR_MERCURY_ISA_VERSION
	.align		4
.L_27:
        /*03b0*/ 	.byte	0x03, 0x5f
        /*03b2*/ 	.short	0x0101


	//----- nvinfo : EIATTR_INT_WARP_WIDE_INSTR_OFFSETS
	.align		4
        /*03b4*/ 	.byte	0x04, 0x31
        /*03b6*/ 	.short	(.L_29 - .L_28)


	//   ....[0]....
.L_28:
        /*03b8*/ 	.word	0x00000700


	//   ....[1]....
        /*03bc*/ 	.word	0x00000710


	//   ....[2]....
        /*03c0*/ 	.word	0x00000870


	//----- nvinfo : EIATTR_COOP_GROUP_MASK_REGIDS
	.align		4
.L_29:
        /*03c4*/ 	.byte	0x04, 0x29
        /*03c6*/ 	.short	(.L_31 - .L_30)


	//   ....[0]....
.L_30:
        /*03c8*/ 	.word	0xffffffff


	//   ....[1]....
        /*03cc*/ 	.word	0xffffffff


	//   ....[2]....
        /*03d0*/ 	.word	0xffffffff


	//   ....[3]....
        /*03d4*/ 	.word	0xffffffff


	//   ....[4]....
        /*03d8*/ 	.word	0xffffffff


	//   ....[5]....
        /*03dc*/ 	.word	0xffffffff


	//----- nvinfo : EIATTR_COOP_GROUP_INSTR_OFFSETS
	.align		4
.L_31:
        /*03e0*/ 	.byte	0x04, 0x28
        /*03e2*/ 	.short	(.L_33 - .L_32)


	//   ....[0]....
.L_32:
        /*03e4*/ 	.word	0x00000070


	//   ....[1]....
        /*03e8*/ 	.word	0x00000080


	//   ....[2]....
        /*03ec*/ 	.word	0x000001a0


	//   ....[3]....
        /*03f0*/ 	.word	0x00000560


	//   ....[4]....
        /*03f4*/ 	.word	0x000009f0


	//   ....[5]....
        /*03f8*/ 	.word	0x000015c0


	//----- nvinfo : EIATTR_REG_RECONFIG
	.align		4
.L_33:
        /*03fc*/ 	.byte	0x01, 0x54
	.zero		2


	//----- nvinfo : EIATTR_SYSCALL_OFFSETS
	.align		4
        /*0400*/ 	.byte	0x04, 0x46
        /*0402*/ 	.short	(.L_35 - .L_34)


	//   ....[0]....
.L_34:
        /*0404*/ 	.word	0x00001780


	//----- nvinfo : EIATTR_MBARRIER_INSTR_OFFSETS
	.align		4
.L_35:
        /*0408*/ 	.byte	0x04, 0x39
        /*040a*/ 	.short	(.L_37 - .L_36)


	//   ....[0]....
.L_36:
        /*040c*/ 	.word	0x00000340
        /*0410*/ 	.word	0x000000ff
        /*0414*/ 	.word	0x00000000
        /*0418*/ 	.short	0x0100
        /*041a*/ 	.byte	0x08
	.zero		1


	//   ....[1]....
        /*041c*/ 	.word	0x00000350
        /*0420*/ 	.word	0x000000ff
        /*0424*/ 	.word	0x00000078
        /*0428*/ 	.short	0x0100
        /*042a*/ 	.byte	0x08
	.zero		1


	//   ....[2]....
        /*042c*/ 	.word	0x00000360
        /*0430*/ 	.word	0x000000ff
        /*0434*/ 	.word	0x00000008
        /*0438*/ 	.short	0x0100
        /*043a*/ 	.byte	0x08
	.zero		1


	//   ....[3]....
        /*043c*/ 	.word	0x00000370
        /*0440*/ 	.word	0x000000ff
        /*0444*/ 	.word	0x00000080
        /*0448*/ 	.short	0x0100
        /*044a*/ 	.byte	0x08
	.zero		1


	//   ....[4]....
        /*044c*/ 	.word	0x00000380
        /*0450*/ 	.word	0x000000ff
        /*0454*/ 	.word	0x00000010
        /*0458*/ 	.short	0x0100
        /*045a*/ 	.byte	0x08
	.zero		1


	//   ....[5]....
        /*045c*/ 	.word	0x00000390
        /*0460*/ 	.word	0x000000ff
        /*0464*/ 	.word	0x00000088
        /*0468*/ 	.short	0x0100
        /*046a*/ 	.byte	0x08
	.zero		1


	//   ....[6]....
        /*046c*/ 	.word	0x000003a0
        /*0470*/ 	.word	0x000000ff
        /*0474*/ 	.word	0x00000018
        /*0478*/ 	.short	0x0100
        /*047a*/ 	.byte	0x08
	.zero		1


	//   ....[7]....
        /*047c*/ 	.word	0x000003b0
        /*0480*/ 	.word	0x000000ff
        /*0484*/ 	.word	0x00000090
        /*0488*/ 	.short	0x0100
        /*048a*/ 	.byte	0x08
	.zero		1


	//   ....[8]....
        /*048c*/ 	.word	0x000003c0
        /*0490*/ 	.word	0x000000ff
        /*0494*/ 	.word	0x00000020
        /*0498*/ 	.short	0x0100
        /*049a*/ 	.byte	0x08
	.zero		1


	//   ....[9]....
        /*049c*/ 	.word	0x000003d0
        /*04a0*/ 	.word	0x000000ff
        /*04a4*/ 	.word	0x00000098
        /*04a8*/ 	.short	0x0100
        /*04aa*/ 	.byte	0x08
	.zero		1


	//   ....[10]....
        /*04ac*/ 	.word	0x000003e0
        /*04b0*/ 	.word	0x000000ff
        /*04b4*/ 	.word	0x00000028
        /*04b8*/ 	.short	0x0100
        /*04ba*/ 	.byte	0x08
	.zero		1


	//   ....[11]....
        /*04bc*/ 	.word	0x000003f0
        /*04c0*/ 	.word	0x000000ff
        /*04c4*/ 	.word	0x000000a0
        /*04c8*/ 	.short	0x0100
        /*04ca*/ 	.byte	0x08
	.zero		1


	//   ....[12]....
        /*04cc*/ 	.word	0x00000400
        /*04d0*/ 	.word	0x000000ff
        /*04d4*/ 	.word	0x00000030
        /*04d8*/ 	.short	0x0100
        /*04da*/ 	.byte	0x08
	.zero		1


	//   ....[13]....
        /*04dc*/ 	.word	0x00000410
        /*04e0*/ 	.word	0x000000ff
        /*04e4*/ 	.word	0x000000a8
        /*04e8*/ 	.short	0x0100
        /*04ea*/ 	.byte	0x08
	.zero		1


	//   ....[14]....
        /*04ec*/ 	.word	0x00000420
        /*04f0*/ 	.word	0x000000ff
        /*04f4*/ 	.word	0x00000038
        /*04f8*/ 	.short	0x0100
        /*04fa*/ 	.byte	0x08
	.zero		1


	//   ....[15]....
        /*04fc*/ 	.word	0x00000430
        /*0500*/ 	.word	0x000000ff
        /*0504*/ 	.word	0x000000b0
        /*0508*/ 	.short	0x0100
        /*050a*/ 	.byte	0x08
	.zero		1


	//   ....[16]....
        /*050c*/ 	.word	0x00000440
        /*0510*/ 	.word	0x000000ff
        /*0514*/ 	.word	0x00000040
        /*0518*/ 	.short	0x0100
        /*051a*/ 	.byte	0x08
	.zero		1


	//   ....[17]....
        /*051c*/ 	.word	0x00000450
        /*0520*/ 	.word	0x000000ff
        /*0524*/ 	.word	0x000000b8
        /*0528*/ 	.short	0x0100
        /*052a*/ 	.byte	0x08
	.zero		1


	//   ....[18]....
        /*052c*/ 	.word	0x00000460
        /*0530*/ 	.word	0x000000ff
        /*0534*/ 	.word	0x00000048
        /*0538*/ 	.short	0x0100
        /*053a*/ 	.byte	0x08
	.zero		1


	//   ....[19]....
        /*053c*/ 	.word	0x00000470
        /*0540*/ 	.word	0x000000ff
        /*0544*/ 	.word	0x000000c0
        /*0548*/ 	.short	0x0100
        /*054a*/ 	.byte	0x08
	.zero		1


	//   ....[20]....
        /*054c*/ 	.word	0x00000480
        /*0550*/ 	.word	0x000000ff
        /*0554*/ 	.word	0x00000050
        /*0558*/ 	.short	0x0100
        /*055a*/ 	.byte	0x08
	.zero		1


	//   ....[21]....
        /*055c*/ 	.word	0x00000490
        /*0560*/ 	.word	0x000000ff
        /*0564*/ 	.word	0x000000c8
        /*0568*/ 	.short	0x0100
        /*056a*/ 	.byte	0x08
	.zero		1


	//   ....[22]....
        /*056c*/ 	.word	0x000004a0
        /*0570*/ 	.word	0x000000ff
        /*0574*/ 	.word	0x00000058
        /*0578*/ 	.short	0x0100
        /*057a*/ 	.byte	0x08
	.zero		1


	//   ....[23]....
        /*057c*/ 	.word	0x000004b0
        /*0580*/ 	.word	0x000000ff
        /*0584*/ 	.word	0x000000d0
        /*0588*/ 	.short	0x0100
        /*058a*/ 	.byte	0x08
	.zero		1


	//   ....[24]....
        /*058c*/ 	.word	0x000004c0
        /*0590*/ 	.word	0x000000ff
        /*0594*/ 	.word	0x00000060
        /*0598*/ 	.short	0x0100
        /*059a*/ 	.byte	0x08
	.zero		1


	//   ....[25]....
        /*059c*/ 	.word	0x000004d0
        /*05a0*/ 	.word	0x000000ff
        /*05a4*/ 	.word	0x000000d8
        /*05a8*/ 	.short	0x0100
        /*05aa*/ 	.byte	0x08
	.zero		1


	//   ....[26]....
        /*05ac*/ 	.word	0x000004e0
        /*05b0*/ 	.word	0x000000ff
        /*05b4*/ 	.word	0x00000068
        /*05b8*/ 	.short	0x0100
        /*05ba*/ 	.byte	0x08
	.zero		1


	//   ....[27]....
        /*05bc*/ 	.word	0x000004f0
        /*05c0*/ 	.word	0x000000ff
        /*05c4*/ 	.word	0x000000e0
        /*05c8*/ 	.short	0x0100
        /*05ca*/ 	.byte	0x08
	.zero		1


	//   ....[28]....
        /*05cc*/ 	.word	0x00000500
        /*05d0*/ 	.word	0x000000ff
        /*05d4*/ 	.word	0x00000070
        /*05d8*/ 	.short	0x0100
        /*05da*/ 	.byte	0x08
	.zero		1


	//   ....[29]....
        /*05dc*/ 	.word	0x00000510
        /*05e0*/ 	.word	0x000000ff
        /*05e4*/ 	.word	0x000000e8
        /*05e8*/ 	.short	0x0100
        /*05ea*/ 	.byte	0x08
	.zero		1


	//   ....[30]....
        /*05ec*/ 	.word	0x000008f0
        /*05f0*/ 	.word	0x000000ff
        /*05f4*/ 	.word	0x00000100
        /*05f8*/ 	.short	0x0100
        /*05fa*/ 	.byte	0x06
	.zero		1


	//   ....[31]....
        /*05fc*/ 	.word	0x00000940
        /*0600*/ 	.word	0x000000ff
        /*0604*/ 	.word	0x00000108
        /*0608*/ 	.short	0x0100
        /*060a*/ 	.byte	0x06
	.zero		1


	//   ....[32]....
        /*060c*/ 	.word	0x00001860
        /*0610*/ 	.word	0x00000004
        /*0614*/ 	.word	0x00000000
        /*0618*/ 	.short	0x010a
        /*061a*/ 	.byte	0x3f
	.zero		1


	//   ....[33]....
        /*061c*/ 	.word	0x000018a0
        /*0620*/ 	.word	0x00000004
        /*0624*/ 	.word	0x00000000
        /*0628*/ 	.short	0x010a
        /*062a*/ 	.byte	0x3f
	.zero		1


	//   ....[34]....
        /*062c*/ 	.word	0x00002060
        /*0630*/ 	.word	0x00000006
        /*0634*/ 	.word	0x00000000
        /*0638*/ 	.short	0x010a
        /*063a*/ 	.byte	0x3f
	.zero		1


	//   ....[35]....
        /*063c*/ 	.word	0x000020a0
        /*0640*/ 	.word	0x00000006
        /*0644*/ 	.word	0x00000000
        /*0648*/ 	.short	0x010a
        /*064a*/ 	.byte	0x3f
	.zero		1


	//   ....[36]....
        /*064c*/ 	.word	0x00002860
        /*0650*/ 	.word	0x00000006
        /*0654*/ 	.word	0x00000000
        /*0658*/ 	.short	0x0101
        /*065a*/ 	.byte	0x3f
	.zero		1


	//   ....[37]....
        /*065c*/ 	.word	0x00002a90
        /*0660*/ 	.word	0x00000000
        /*0664*/ 	.word	0x00000000
        /*0668*/ 	.short	0x0101
        /*066a*/ 	.byte	0x3f
	.zero		1


	//   ....[38]....
        /*066c*/ 	.word	0x0000eec0
        /*0670*/ 	.word	0x0000000c
        /*0674*/ 	.word	0x00000078
        /*0678*/ 	.short	0x010a
        /*067a*/ 	.byte	0x3f
	.zero		1


	//   ....[39]....
        /*067c*/ 	.word	0x0000f250
        /*0680*/ 	.word	0x00000002
        /*0684*/ 	.word	0x00000108
        /*0688*/ 	.short	0x0101
        /*068a*/ 	.byte	0x3f
	.zero		1


	//   ....[40]....
        /*068c*/ 	.word	0x0000fa50
        /*0690*/ 	.word	0x00000005
        /*0694*/ 	.word	0x00000000
        /*0698*/ 	.short	0x010a
        /*069a*/ 	.byte	0x3f
	.zero		1


	//   ....[41]....
        /*069c*/ 	.word	0x0000fae0
        /*06a0*/ 	.word	0x00000007
        /*06a4*/ 	.word	0x00000000
        /*06a8*/ 	.short	0x010a
        /*06aa*/ 	.byte	0x3f
	.zero		1


	//   ....[42]....
        /*06ac*/ 	.word	0x0000fb70
        /*06b0*/ 	.word	0x00000007
        /*06b4*/ 	.word	0x00000000
        /*06b8*/ 	.short	0x010a
        /*06ba*/ 	.byte	0x3f
	.zero		1


	//   ....[43]....
        /*06bc*/ 	.word	0x0000fc00
        /*06c0*/ 	.word	0x00000007
        /*06c4*/ 	.word	0x00000000
        /*06c8*/ 	.short	0x010a
        /*06ca*/ 	.byte	0x3f
	.zero		1


	//   ....[44]....
        /*06cc*/ 	.word	0x0000fc90
        /*06d0*/ 	.word	0x00000007
        /*06d4*/ 	.word	0x00000000
        /*06d8*/ 	.short	0x010a
        /*06da*/ 	.byte	0x3f
	.zero		1


	//   ....[45]....
        /*06dc*/ 	.word	0x0000fd20
        /*06e0*/ 	.word	0x00000007
        /*06e4*/ 	.word	0x00000000
        /*06e8*/ 	.short	0x010a
        /*06ea*/ 	.byte	0x3f
	.zero		1


	//   ....[46]....
        /*06ec*/ 	.word	0x0000fdb0
        /*06f0*/ 	.word	0x00000007
        /*06f4*/ 	.word	0x00000000
        /*06f8*/ 	.short	0x010a
        /*06fa*/ 	.byte	0x3f
	.zero		1


	//   ....[47]....
        /*06fc*/ 	.word	0x0000fe40
        /*0700*/ 	.word	0x00000007
        /*0704*/ 	.word	0x00000000
        /*0708*/ 	.short	0x010a
        /*070a*/ 	.byte	0x3f
	.zero		1


	//   ....[48]....
        /*070c*/ 	.word	0x0000fed0
        /*0710*/ 	.word	0x00000007
        /*0714*/ 	.word	0x00000000
        /*0718*/ 	.short	0x010a
        /*071a*/ 	.byte	0x3f
	.zero		1


	//   ....[49]....
        /*071c*/ 	.word	0x0000ff60
        /*0720*/ 	.word	0x00000007
        /*0724*/ 	.word	0x00000000
        /*0728*/ 	.short	0x010a
        /*072a*/ 	.byte	0x3f
	.zero		1


	//   ....[50]....
        /*072c*/ 	.word	0x0000fff0
        /*0730*/ 	.word	0x00000007
        /*0734*/ 	.word	0x00000000
        /*0738*/ 	.short	0x010a
        /*073a*/ 	.byte	0x3f
	.zero		1


	//   ....[51]....
        /*073c*/ 	.word	0x00010080
        /*0740*/ 	.word	0x00000007
        /*0744*/ 	.word	0x00000000
        /*0748*/ 	.short	0x010a
        /*074a*/ 	.byte	0x3f
	.zero		1


	//   ....[52]....
        /*074c*/ 	.word	0x00010110
        /*0750*/ 	.word	0x00000007
        /*0754*/ 	.word	0x00000000
        /*0758*/ 	.short	0x010a
        /*075a*/ 	.byte	0x3f
	.zero		1


	//   ....[53]....
        /*075c*/ 	.word	0x000101a0
        /*0760*/ 	.word	0x00000007
        /*0764*/ 	.word	0x00000000
        /*0768*/ 	.short	0x010a
        /*076a*/ 	.byte	0x3f
	.zero		1


	//   ....[54]....
        /*076c*/ 	.word	0x00010230
        /*0770*/ 	.word	0x00000003
        /*0774*/ 	.word	0x00000000
        /*0778*/ 	.short	0x010a
        /*077a*/ 	.byte	0x3f
	.zero		1


	//   ....[55]....
        /*077c*/ 	.word	0x00010290
        /*0780*/ 	.word	0x00000004
        /*0784*/ 	.word	0x00000000
        /*0788*/ 	.short	0x010a
        /*078a*/ 	.byte	0x3f
	.zero		1


	//   ....[56]....
        /*078c*/ 	.word	0x000102e0
        /*0790*/ 	.word	0x00000006
        /*0794*/ 	.word	0x00000000
        /*0798*/ 	.short	0x010a
        /*079a*/ 	.byte	0x3f
	.zero		1


	//   ....[57]....
        /*079c*/ 	.word	0x000103b0
        /*07a0*/ 	.word	0x0000000c
        /*07a4*/ 	.word	0x00000078
        /*07a8*/ 	.short	0x010a
        /*07aa*/ 	.byte	0x3f
	.zero		1


	//   ....[58]....
        /*07ac*/ 	.word	0x00010480
        /*07b0*/ 	.word	0x00000005
        /*07b4*/ 	.word	0x00000000
        /*07b8*/ 	.short	0x010a
        /*07ba*/ 	.byte	0x3f
	.zero		1


	//   ....[59]....
        /*07bc*/ 	.word	0x000104d0
        /*07c0*/ 	.word	0x00000007
        /*07c4*/ 	.word	0x00000000
        /*07c8*/ 	.short	0x010a
        /*07ca*/ 	.byte	0x3f
	.zero		1


	//   ....[60]....
        /*07cc*/ 	.word	0x00010520
        /*07d0*/ 	.word	0x00000007
        /*07d4*/ 	.word	0x00000000
        /*07d8*/ 	.short	0x010a
        /*07da*/ 	.byte	0x3f
	.zero		1


	//   ....[61]....
        /*07dc*/ 	.word	0x00010570
        /*07e0*/ 	.word	0x00000007
        /*07e4*/ 	.word	0x00000000
        /*07e8*/ 	.short	0x010a
        /*07ea*/ 	.byte	0x3f
	.zero		1


	//   ....[62]....
        /*07ec*/ 	.word	0x000105c0
        /*07f0*/ 	.word	0x00000007
        /*07f4*/ 	.word	0x00000000
        /*07f8*/ 	.short	0x010a
        /*07fa*/ 	.byte	0x3f
	.zero		1


	//   ....[63]....
        /*07fc*/ 	.word	0x00010610
        /*0800*/ 	.word	0x00000007
        /*0804*/ 	.word	0x00000000
        /*0808*/ 	.short	0x010a
        /*080a*/ 	.byte	0x3f
	.zero		1


	//   ....[64]....
        /*080c*/ 	.word	0x00010660
        /*0810*/ 	.word	0x00000007
        /*0814*/ 	.word	0x00000000
        /*0818*/ 	.short	0x010a
        /*081a*/ 	.byte	0x3f
	.zero		1


	//   ....[65]....
        /*081c*/ 	.word	0x000106b0
        /*0820*/ 	.word	0x00000007
        /*0824*/ 	.word	0x00000000
        /*0828*/ 	.short	0x010a
        /*082a*/ 	.byte	0x3f
	.zero		1


	//   ....[66]....
        /*082c*/ 	.word	0x00010700
        /*0830*/ 	.word	0x00000007
        /*0834*/ 	.word	0x00000000
        /*0838*/ 	.short	0x010a
        /*083a*/ 	.byte	0x3f
	.zero		1


	//   ....[67]....
        /*083c*/ 	.word	0x00010750
        /*0840*/ 	.word	0x00000007
        /*0844*/ 	.word	0x00000000
        /*0848*/ 	.short	0x010a
        /*084a*/ 	.byte	0x3f
	.zero		1


	//   ....[68]....
        /*084c*/ 	.word	0x000107a0
        /*0850*/ 	.word	0x00000007
        /*0854*/ 	.word	0x00000000
        /*0858*/ 	.short	0x010a
        /*085a*/ 	.byte	0x3f
	.zero		1


	//   ....[69]....
        /*085c*/ 	.word	0x000107f0
        /*0860*/ 	.word	0x00000007
        /*0864*/ 	.word	0x00000000
        /*0868*/ 	.short	0x010a
        /*086a*/ 	.byte	0x3f
	.zero		1


	//   ....[70]....
        /*086c*/ 	.word	0x00010840
        /*0870*/ 	.word	0x00000007
        /*0874*/ 	.word	0x00000000
        /*0878*/ 	.short	0x010a
        /*087a*/ 	.byte	0x3f
	.zero		1


	//   ....[71]....
        /*087c*/ 	.word	0x00010890
        /*0880*/ 	.word	0x00000007
        /*0884*/ 	.word	0x00000000
        /*0888*/ 	.short	0x010a
        /*088a*/ 	.byte	0x3f
	.zero		1


	//----- nvinfo : EIATTR_NUM_MBARRIERS
	.align		4
.L_37:
        /*088c*/ 	.byte	0x03, 0x38
        /*088e*/ 	.short	0x0020


	//----- nvinfo : EIATTR_EXIT_INSTR_OFFSETS
	.align		4
        /*0890*/ 	.byte	0x04, 0x1c
        /*0892*/ 	.short	(.L_39 - .L_38)


	//   ....[0]....
.L_38:
        /*0894*/ 	.word	0x00000c50


	//   ....[1]....
        /*0898*/ 	.word	0x000014e0


	//   ....[2]....
        /*089c*/ 	.word	0x0000e4f0


	//   ....[3]....
        /*08a0*/ 	.word	0x0000eb10


	//   ....[4]....
        /*08a4*/ 	.word	0x00010280


	//----- nvinfo : EIATTR_MAX_THREADS
	.align		4
.L_39:
        /*08a8*/ 	.byte	0x04, 0x05
        /*08aa*/ 	.short	(.L_41 - .L_40)
.L_40:
        /*08ac*/ 	.word	0x00000180
        /*08b0*/ 	.word	0x00000001
        /*08b4*/ 	.word	0x00000001


	//----- nvinfo : EIATTR_CRS_STACK_SIZE
	.align		4
.L_41:
        /*08b8*/ 	.byte	0x04, 0x1e
        /*08ba*/ 	.short	(.L_43 - .L_42)
.L_42:
        /*08bc*/ 	.word	0x00000000


	//----- nvinfo : EIATTR_CBANK_PARAM_SIZE
	.align		4
.L_43:
        /*08c0*/ 	.byte	0x03, 0x19
        /*08c2*/ 	.short	0x0470


	//----- nvinfo : EIATTR_PARAM_CBANK
	.align		4
        /*08c4*/ 	.byte	0x04, 0x0a
        /*08c6*/ 	.short	(.L_45 - .L_44)
	.align		4
.L_44:
        /*08c8*/ 	.word	index@(.nv.constant0._ZN7cutlass13device_kernelINS_4gemm6kernel13GemmUniversalIN4cute5tupleIJiiiiEEENS1_10collective13CollectiveMmaINS1_34MainloopSm90TmaGmmaWarpSpecializedILi15ENS5_IJNS4_1CILi2EEENSA_ILi1EEESC_EEENS1_35KernelTmaWarpSpecializedCooperativeEEENS5_IJNSA_ILi256EEENSA_ILi224EEENSA_ILi32EEEEEEaNS5_IJlSC_lEEEaSK_NS4_8TiledMMAINS4_8MMA_AtomIJNS4_4SM904GMMA26MMA_64x32x32_S32S8S8_SS_TNEEEENS4_6LayoutISD_NS5_IJSC_NSA_ILi0EEESS_EEEEENS5_IJNS4_10UnderscoreESV_SV_EEEEENS4_13SM90_TMA_LOADENS4_14ComposedLayoutINS4_7SwizzleILi1ELi4ELi3EEENS4_18smem_ptr_flag_bitsILi8EEENSR_INS5_IJNSA_ILi8EEESI_EEENS5_IJSI_SC_EEEEEEEvNS4_8identityENS4_23SM90_TMA_LOAD_MULTICASTES18_vS19_EENS_8epilogue10collective6detail29Sm90TmaWarpSpecializedAdapterINS1D_15DefaultEpilogueIaSK_SK_NS1C_6thread17LinearCombinationIaLi1EiiLNS1H_9ScaleType4KindE0ELNS_15FloatRoundStyleE2EaEENS1_15EpilogueDefaultEEEEEvvEEEEvNT_6ParamsE)
        /*08cc*/ 	.short	0x0210
        /*08ce*/ 	.short	0x0470


	//----- nvinfo : EIATTR_SW_WAR
	.align		4
.L_45:
        /*08d0*/ 	.byte	0x04, 0x36
        /*08d2*/ 	.short	(.L_47 - .L_46)
.L_46:
        /*08d4*/ 	.word	0x00000008
.L_47:


//--------------------- .nv.callgraph             --------------------------
	.section	.nv.callgraph,"",@"SHT_CUDA_CALLGRAPH"
	.align	4
	.sectionentsize	8
	.align		4
        /*0000*/ 	.word	0x00000000
	.align		4
        /*0004*/ 	.word	0xffffffff
	.align		4
        /*0008*/ 	.word	index@(_ZN7cutlass13device_kernelINS_4gemm6kernel13GemmUniversalIN4cute5tupleIJiiiiEEENS1_10collective13CollectiveMmaINS1_34MainloopSm90TmaGmmaWarpSpecializedILi15ENS5_IJNS4_1CILi2EEENSA_ILi1EEESC_EEENS1_35KernelTmaWarpSpecializedCooperativeEEENS5_IJNSA_ILi256EEENSA_ILi224EEENSA_ILi32EEEEEEaNS5_IJlSC_lEEEaSK_NS4_8TiledMMAINS4_8MMA_AtomIJNS4_4SM904GMMA26MMA_64x32x32_S32S8S8_SS_TNEEEENS4_6LayoutISD_NS5_IJSC_NSA_ILi0EEESS_EEEEENS5_IJNS4_10UnderscoreESV_SV_EEEEENS4_13SM90_TMA_LOADENS4_14ComposedLayoutINS4_7SwizzleILi1ELi4ELi3EEENS4_18smem_ptr_flag_bitsILi8EEENSR_INS5_IJNSA_ILi8EEESI_EEENS5_IJSI_SC_EEEEEEEvNS4_8identityENS4_23SM90_TMA_LOAD_MULTICASTES18_vS19_EENS_8epilogue10collective6detail29Sm90TmaWarpSpecializedAdapterINS1D_15DefaultEpilogueIaSK_SK_NS1C_6thread17LinearCombinationIaLi1EiiLNS1H_9ScaleType4KindE0ELNS_15FloatRoundStyleE2EaEENS1_15EpilogueDefaultEEEEEvvEEEEvNT_6ParamsE)
	.align		4
        /*000c*/ 	.word	index@(__assertfail)
	.align		4
        /*0010*/ 	.word	0x00000000
	.align		4
        /*0014*/ 	.word	0xfffffffe
	.align		4
        /*0018*/ 	.word	0x00000000
	.align		4
        /*001c*/ 	.word	0xfffffffd
	.align		4
        /*0020*/ 	.word	0x00000000
	.align		4
        /*0024*/ 	.word	0xfffffffc


//--------------------- .nv.constant4             --------------------------
	.section	.nv.constant4,"a",@progbits
	.align	8
	.align		8
.nv.constant4:
        /*0000*/ 	.dword	__assertfail
	.align		8
        /*0008*/ 	.dword	__unnamed_1
	.align		8
        /*0010*/ 	.dword	_ZN40_INTERNAL_ed22a5a8_4_k_cu_6bce8de6_132864cuda3std3__45__cpo5beginE
	.align		8
        /*0018*/ 	.dword	_ZN40_INTERNAL_ed22a5a8_4_k_cu_6bce8de6_132864cuda3std3__45__cpo3endE
	.align		8
        /*0020*/ 	.dword	_ZN40_INTERNAL_ed22a5a8_4_k_cu_6bce8de6_132864cuda3std3__45__cpo6cbeginE
	.align		8
        /*0028*/ 	.dword	_ZN40_INTERNAL_ed22a5a8_4_k_cu_6bce8de6_132864cuda3std3__45__cpo4cendE
	.align		8
        /*0030*/ 	.dword	_ZN40_INTERNAL_ed22a5a8_4_k_cu_6bce8de6_132864cuda3std3__442_GLOBAL__N__ed22a5a8_4_k_cu_6bce8de6_132866ignoreE
	.align		8
        /*0038*/ 	.dword	_ZN40_INTERNAL_ed22a5a8_4_k_cu_6bce8de6_132864cuda3std3__419piecewise_constructE
	.align		8
        /*0040*/ 	.dword	_ZN40_INTERNAL_ed22a5a8_4_k_cu_6bce8de6_132864cuda3std3__48in_placeE
	.align		8
        /*0048*/ 	.dword	_ZN40_INTERNAL_ed22a5a8_4_k_cu_6bce8de6_132864cuda3std6ranges3__45__cpo4swapE
	.align		8
        /*0050*/ 	.dword	_ZN40_INTERNAL_ed22a5a8_4_k_cu_6bce8de6_132864cuda3std6ranges3__45__cpo9iter_moveE
	.align		8
        /*0058*/ 	.dword	_ZN40_INTERNAL_ed22a5a8_4_k_cu_6bce8de6_132864cute7productE
	.align		8
        /*0060*/ 	.dword	_ZN40_INTERNAL_ed22a5a8_4_k_cu_6bce8de6_132864cute1_E
	.align		8
        /*0068*/ 	.dword	$str$22
	.align		8
        /*0070*/ 	.dword	$str$23


//--------------------- .text._ZN7cutlass13device_kernelINS_4gemm6kernel13GemmUniversalIN4cute5tupleIJiiiiEEENS1_10collective13CollectiveMmaINS1_34MainloopSm90TmaGmmaWarpSpecializedILi15ENS5_IJNS4_1CILi2EEENSA_ILi1EEESC_EEENS1_35KernelTmaWarpSpecializedCooperativeEEENS5_IJNSA_ILi256EEENSA_ILi224EEENSA_ILi32EEEEEEaNS5_IJlSC_lEEEaSK_NS4_8TiledMMAINS4_8MMA_AtomIJNS4_4SM904GMMA26MMA_64x32x32_S32S8S8_SS_TNEEEENS4_6LayoutISD_NS5_IJSC_NSA_ILi0EEESS_EEEEENS5_IJNS4_10UnderscoreESV_SV_EEEEENS4_13SM90_TMA_LOADENS4_14ComposedLayoutINS4_7SwizzleILi1ELi4ELi3EEENS4_18smem_ptr_flag_bitsILi8EEENSR_INS5_IJNSA_ILi8EEESI_EEENS5_IJSI_SC_EEEEEEEvNS4_8identityENS4_23SM90_TMA_LOAD_MULTICASTES18_vS19_EENS_8epilogue10collective6detail29Sm90TmaWarpSpecializedAdapterINS1D_15DefaultEpilogueIaSK_SK_NS1C_6thread17LinearCombinationIaLi1EiiLNS1H_9ScaleType4KindE0ELNS_15FloatRoundStyleE2EaEENS1_15EpilogueDefaultEEEEEvvEEEEvNT_6ParamsE --------------------------
	.section	.text._ZN7cutlass13device_kernelINS_4gemm6kernel13GemmUniversalIN4cute5tupleIJiiiiEEENS1_10collective13CollectiveMmaINS1_34MainloopSm90TmaGmmaWarpSpecializedILi15ENS5_IJNS4_1CILi2EEENSA_ILi1EEESC_EEENS1_35KernelTmaWarpSpecializedCooperativeEEENS5_IJNSA_ILi256EEENSA_ILi224EEENSA_ILi32EEEEEEaNS5_IJlSC_lEEEaSK_NS4_8TiledMMAINS4_8MMA_AtomIJNS4_4SM904GMMA26MMA_64x32x32_S32S8S8_SS_TNEEEENS4_6LayoutISD_NS5_IJSC_NSA_ILi0EEESS_EEEEENS5_IJNS4_10UnderscoreESV_SV_EEEEENS4_13SM90_TMA_LOADENS4_14ComposedLayoutINS4_7SwizzleILi1ELi4ELi3EEENS4_18smem_ptr_flag_bitsILi8EEENSR_INS5_IJNSA_ILi8EEESI_EEENS5_IJSI_SC_EEEEEEEvNS4_8identityENS4_23SM90_TMA_LOAD_MULTICASTES18_vS19_EENS_8epilogue10collective6detail29Sm90TmaWarpSpecializedAdapterINS1D_15DefaultEpilogueIaSK_SK_NS1C_6thread17LinearCombinationIaLi1EiiLNS1H_9ScaleType4KindE0ELNS_15FloatRoundStyleE2EaEENS1_15EpilogueDefaultEEEEEvvEEEEvNT_6ParamsE,"ax",@progbits
	.align	128
.text._ZN7cutlass13device_kernelINS_4gemm6kernel13GemmUniversalIN4cute5tupleIJiiiiEEENS1_10collective13CollectiveMmaINS1_34MainloopSm90TmaGmmaWarpSpecializedILi15ENS5_IJNS4_1CILi2EEENSA_ILi1EEESC_EEENS1_35KernelTmaWarpSpecializedCooperativeEEENS5_IJNSA_ILi256EEENSA_ILi224EEENSA_ILi32EEEEEEaNS5_IJlSC_lEEEaSK_NS4_8TiledMMAINS4_8MMA_AtomIJNS4_4SM904GMMA26MMA_64x32x32_S32S8S8_SS_TNEEEENS4_6LayoutISD_NS5_IJSC_NSA_ILi0EEESS_EEEEENS5_IJNS4_10UnderscoreESV_SV_EEEEENS4_13SM90_TMA_LOADENS4_14ComposedLayoutINS4_7SwizzleILi1ELi4ELi3EEENS4_18smem_ptr_flag_bitsILi8EEENSR_INS5_IJNSA_ILi8EEESI_EEENS5_IJSI_SC_EEEEEEEvNS4_8identityENS4_23SM90_TMA_LOAD_MULTICASTES18_vS19_EENS_8epilogue10collective6detail29Sm90TmaWarpSpecializedAdapterINS1D_15DefaultEpilogueIaSK_SK_NS1C_6thread17LinearCombinationIaLi1EiiLNS1H_9ScaleType4KindE0ELNS_15FloatRoundStyleE2EaEENS1_15EpilogueDefaultEEEEEvvEEEEvNT_6ParamsE:
        .type           _ZN7cutlass13device_kernelINS_4gemm6kernel13GemmUniversalIN4cute5tupleIJiiiiEEENS1_10collective13CollectiveMmaINS1_34MainloopSm90TmaGmmaWarpSpecializedILi15ENS5_IJNS4_1CILi2EEENSA_ILi1EEESC_EEENS1_35KernelTmaWarpSpecializedCooperativeEEENS5_IJNSA_ILi256EEENSA_ILi224EEENSA_ILi32EEEEEEaNS5_IJlSC_lEEEaSK_NS4_8TiledMMAINS4_8MMA_AtomIJNS4_4SM904GMMA26MMA_64x32x32_S32S8S8_SS_TNEEEENS4_6LayoutISD_NS5_IJSC_NSA_ILi0EEESS_EEEEENS5_IJNS4_10UnderscoreESV_SV_EEEEENS4_13SM90_TMA_LOADENS4_14ComposedLayoutINS4_7SwizzleILi1ELi4ELi3EEENS4_18smem_ptr_flag_bitsILi8EEENSR_INS5_IJNSA_ILi8EEESI_EEENS5_IJSI_SC_EEEEEEEvNS4_8identityENS4_23SM90_TMA_LOAD_MULTICASTES18_vS19_EENS_8epilogue10collective6detail29Sm90TmaWarpSpecializedAdapterINS1D_15DefaultEpilogueIaSK_SK_NS1C_6thread17LinearCombinationIaLi1EiiLNS1H_9ScaleType4KindE0ELNS_15FloatRoundStyleE2EaEENS1_15EpilogueDefaultEEEEEvvEEEEvNT_6ParamsE,@function
        .size           _ZN7cutlass13device_kernelINS_4gemm6kernel13GemmUniversalIN4cute5tupleIJiiiiEEENS1_10collective13CollectiveMmaINS1_34MainloopSm90TmaGmmaWarpSpecializedILi15ENS5_IJNS4_1CILi2EEENSA_ILi1EEESC_EEENS1_35KernelTmaWarpSpecializedCooperativeEEENS5_IJNSA_ILi256EEENSA_ILi224EEENSA_ILi32EEEEEEaNS5_IJlSC_lEEEaSK_NS4_8TiledMMAINS4_8MMA_AtomIJNS4_4SM904GMMA26MMA_64x32x32_S32S8S8_SS_TNEEEENS4_6LayoutISD_NS5_IJSC_NSA_ILi0EEESS_EEEEENS5_IJNS4_10UnderscoreESV_SV_EEEEENS4_13SM90_TMA_LOADENS4_14ComposedLayoutINS4_7SwizzleILi1ELi4ELi3EEENS4_18smem_ptr_flag_bitsILi8EEENSR_INS5_IJNSA_ILi8EEESI_EEENS5_IJSI_SC_EEEEEEEvNS4_8identityENS4_23SM90_TMA_LOAD_MULTICASTES18_vS19_EENS_8epilogue10collective6detail29Sm90TmaWarpSpecializedAdapterINS1D_15DefaultEpilogueIaSK_SK_NS1C_6thread17LinearCombinationIaLi1EiiLNS1H_9ScaleType4KindE0ELNS_15FloatRoundStyleE2EaEENS1_15EpilogueDefaultEEEEEvvEEEEvNT_6ParamsE,(.L_x_546 - _ZN7cutlass13device_kernelINS_4gemm6kernel13GemmUniversalIN4cute5tupleIJiiiiEEENS1_10collective13CollectiveMmaINS1_34MainloopSm90TmaGmmaWarpSpecializedILi15ENS5_IJNS4_1CILi2EEENSA_ILi1EEESC_EEENS1_35KernelTmaWarpSpecializedCooperativeEEENS5_IJNSA_ILi256EEENSA_ILi224EEENSA_ILi32EEEEEEaNS5_IJlSC_lEEEaSK_NS4_8TiledMMAINS4_8MMA_AtomIJNS4_4SM904GMMA26MMA_64x32x32_S32S8S8_SS_TNEEEENS4_6LayoutISD_NS5_IJSC_NSA_ILi0EEESS_EEEEENS5_IJNS4_10UnderscoreESV_SV_EEEEENS4_13SM90_TMA_LOADENS4_14ComposedLayoutINS4_7SwizzleILi1ELi4ELi3EEENS4_18smem_ptr_flag_bitsILi8EEENSR_INS5_IJNSA_ILi8EEESI_EEENS5_IJSI_SC_EEEEEEEvNS4_8identityENS4_23SM90_TMA_LOAD_MULTICASTES18_vS19_EENS_8epilogue10collective6detail29Sm90TmaWarpSpecializedAdapterINS1D_15DefaultEpilogueIaSK_SK_NS1C_6thread17LinearCombinationIaLi1EiiLNS1H_9ScaleType4KindE0ELNS_15FloatRoundStyleE2EaEENS1_15EpilogueDefaultEEEEEvvEEEEvNT_6ParamsE)
        .other          _ZN7cutlass13device_kernelINS_4gemm6kernel13GemmUniversalIN4cute5tupleIJiiiiEEENS1_10collective13CollectiveMmaINS1_34MainloopSm90TmaGmmaWarpSpecializedILi15ENS5_IJNS4_1CILi2EEENSA_ILi1EEESC_EEENS1_35KernelTmaWarpSpecializedCooperativeEEENS5_IJNSA_ILi256EEENSA_ILi224EEENSA_ILi32EEEEEEaNS5_IJlSC_lEEEaSK_NS4_8TiledMMAINS4_8MMA_AtomIJNS4_4SM904GMMA26MMA_64x32x32_S32S8S8_SS_TNEEEENS4_6LayoutISD_NS5_IJSC_NSA_ILi0EEESS_EEEEENS5_IJNS4_10UnderscoreESV_SV_EEEEENS4_13SM90_TMA_LOADENS4_14ComposedLayoutINS4_7SwizzleILi1ELi4ELi3EEENS4_18smem_ptr_flag_bitsILi8EEENSR_INS5_IJNSA_ILi8EEESI_EEENS5_IJSI_SC_EEEEEEEvNS4_8identityENS4_23SM90_TMA_LOAD_MULTICASTES18_vS19_EENS_8epilogue10collective6detail29Sm90TmaWarpSpecializedAdapterINS1D_15DefaultEpilogueIaSK_SK_NS1C_6thread17LinearCombinationIaLi1EiiLNS1H_9ScaleType4KindE0ELNS_15FloatRoundStyleE2EaEENS1_15EpilogueDefaultEEEEEvvEEEEvNT_6ParamsE,@"STO_CUDA_ENTRY STV_DEFAULT"
_ZN7cutlass13device_kernelINS_4gemm6kernel13GemmUniversalIN4cute5tupleIJiiiiEEENS1_10collective13CollectiveMmaINS1_34MainloopSm90TmaGmmaWarpSpecializedILi15ENS5_IJNS4_1CILi2EEENSA_ILi1EEESC_EEENS1_35KernelTmaWarpSpecializedCooperativeEEENS5_IJNSA_ILi256EEENSA_ILi224EEENSA_ILi32EEEEEEaNS5_IJlSC_lEEEaSK_NS4_8TiledMMAINS4_8MMA_AtomIJNS4_4SM904GMMA26MMA_64x32x32_S32S8S8_SS_TNEEEENS4_6LayoutISD_NS5_IJSC_NSA_ILi0EEESS_EEEEENS5_IJNS4_10UnderscoreESV_SV_EEEEENS4_13SM90_TMA_LOADENS4_14ComposedLayoutINS4_7SwizzleILi1ELi4ELi3EEENS4_18smem_ptr_flag_bitsILi8EEENSR_INS5_IJNSA_ILi8EEESI_EEENS5_IJSI_SC_EEEEEEEvNS4_8identityENS4_23SM90_TMA_LOAD_MULTICASTES18_vS19_EENS_8epilogue10collective6detail29Sm90TmaWarpSpecializedAdapterINS1D_15DefaultEpilogueIaSK_SK_NS1C_6thread17LinearCombinationIaLi1EiiLNS1H_9ScaleType4KindE0ELNS_15FloatRoundStyleE2EaEENS1_15EpilogueDefaultEEEEEvvEEEEvNT_6ParamsE:
[----:B------:R-:W0:Y:S02]  /*0000*/  LDC R1, c[0x0][0x28] ;  /* 0x00000a00ff017b82 */ /* 0x000e240000000800 */
[----:B0-----:R-:W-:Y:S01]  /*0010*/  VIADD R1, R1, 0xffffff78 ;  /* 0xffffff7801017836 */ /* 0x001fe20000000000 */
[----:B------:R-:W0:Y:S01]  /*0020*/  S2R R4, SR_TID.X ;  /* 0x0000000000047919 */ /* 0x000e220000002100 */
[----:B------:R-:W-:Y:S01]  /*0030*/  ELECT P0, URZ, PT ;  /* 0x00000000003f782f */ /* 0x000fe20003800000 */
[----:B------:R-:W-:Y:S01]  /*0040*/  BSSY B0, `(.L_x_0) ;  /* 0x0000015000007945 */ /* 0x000fe20003800000 */
[--C-:B0-----:R-:W-:Y:S02]  /*0050*/  SHF.R.U32.HI R0, RZ, 0x5, R4.reuse ;  /* 0x00000005ff007819 */ /* 0x101fe40000011604 */
[----:B------:R-:W-:-:S03]  /*0060*/  SHF.R.U32.HI R2, RZ, 0x7, R4 ;  /* 0x00000007ff027819 */ /* 0x000fc60000011604 */
[----:B------:R-:W0:Y:S04]  /*0070*/  SHFL.IDX PT, R3, R0, RZ, 0x1f ;  /* 0x00001fff00037589 */ /* 0x000e2800000e0000 */
[----:B------:R-:W1:Y:S01]  /*0080*/  SHFL.IDX PT, R2, R2, RZ, 0x1f ;  /* 0x00001fff02027589 */ /* 0x000e6200000e0000 */
[----:B0-----:R-:W-:Y:S02]  /*0090*/  R2UR UR9, R3 ;  /* 0x00000000030972ca */ /* 0x001fe400000e0000 */
[----:B-1----:R-:W-:-:S11]  /*00a0*/  R2UR UR5, R2 ;  /* 0x00000000020572ca */ /* 0x002fd600000e0000 */
[----:B------:R-:W-:Y:S02]  /*00b0*/  USHF.R.S32.HI UR4, URZ, 0x1f, UR9 ;  /* 0x0000001f3f047899 */ /* 0x000fe40008011409 */
[----:B------:R-:W-:Y:S02]  /*00c0*/  ISETP.NE.OR P0, PT, RZ, UR9, !P0 ;  /* 0x00000009ff007c0c */ /* 0x000fe4000c705670 */
[----:B------:R-:W-:-:S04]  /*00d0*/  ULEA.HI UR4, UR4, UR9, URZ, 0x2 ;  /* 0x0000000904047291 */ /* 0x000fc8000f8f103f */
[----:B------:R-:W-:-:S04]  /*00e0*/  ULOP3.LUT UR4, UR4, 0xfffffffc, URZ, 0xc0, !UPT ;  /* 0xfffffffc04047892 */ /* 0x000fc8000f8ec03f */
[----:B------:R-:W-:-:S03]  /*00f0*/  UIADD3 UR9, UR9, -UR4, URZ ;  /* 0x8000000409097290 */ /* 0x000fc6000fffe03f */
[----:B------:R-:W-:Y:S09]  /*0100*/  @P0 BRA `(.L_x_1) ;  /* 0x0000000000200947 */ /* 0x000ff20003800000 */
[----:B------:R-:W-:Y:S02]  /*0110*/  ULDC.64 UR6, c[0x0][0x198] ;  /* 0x0000660000067ab9 */ /* 0x000fe40000000a00 */
[----:B------:R-:W-:Y:S02]  /*0120*/  UIADD3 UR10, UP0, UR6, 0xf0, URZ ;  /* 0x000000f0060a7890 */ /* 0x000fe4000ff1e03f */
[----:B------:R-:W-:Y:S02]  /*0130*/  UIADD3 UR6, UP1, UR6, 0x1f0, URZ ;  /* 0x000001f006067890 */ /* 0x000fe4000ff3e03f */
[----:B------:R-:W-:Y:S02]  /*0140*/  UIADD3.X UR11, URZ, UR7, URZ, UP0, !UPT ;  /* 0x000000073f0b7290 */ /* 0x000fe400087fe43f */
[----:B------:R-:W-:-:S07]  /*0150*/  UIADD3.X UR7, URZ, UR7, URZ, UP1, !UPT ;  /* 0x000000073f077290 */ /* 0x000fce0008ffe43f */
[----:B------:R0:W-:Y:S02]  /*0160*/  UTMACCTL.PF [UR10] ;  /* 0x000000000a0079b9 */ /* 0x0001e40008040000 */
[----:B------:R0:W-:Y:S02]  /*0170*/  UTMACCTL.PF [UR6] ;  /* 0x00000000060079b9 */ /* 0x0001e40008040000 */
[----:B0-----:R-:W-:Y:S01]  /*0180*/  NOP ;  /* 0x0000000000007918 */ /* 0x001fe20000000000 */
.L_x_1:
[----:B------:R-:W-:Y:S05]  /*0190*/  BSYNC B0 ;  /* 0x0000000000007941 */ /* 0x000fea0003800000 */
.L_x_0:
[----:B------:R-:W0:Y:S01]  /*01a0*/  SHFL.IDX PT, R2, R0, RZ, 0x1f ;  /* 0x00001fff00027589 */ /* 0x000e2200000e0000 */
[----:B------:R-:W-:Y:S01]  /*01b0*/  UISETP.NE.AND UP0, UPT, UR9, 0x3, UPT ;  /* 0x000000030900788c */ /* 0x000fe2000bf05270 */
[----:B------:R-:W-:Y:S01]  /*01c0*/  ISETP.NE.AND P1, PT, RZ, UR5, PT ;  /* 0x00000005ff007c0c */ /* 0x000fe2000bf25270 */
[----:B------:R-:W-:Y:S02]  /*01d0*/  UIADD3 UR16, UR5, -0x1, URZ ;  /* 0xffffffff05107890 */ /* 0x000fe4000fffe03f */
[----:B------:R-:W-:Y:S02]  /*01e0*/  UISETP.EQ.OR UP0, UPT, UR9, URZ, !UP0 ;  /* 0x0000003f0900728c */ /* 0x000fe4000c702670 */
[----:B------:R-:W-:Y:S02]  /*01f0*/  UISETP.GE.U32.AND UP1, UPT, UR16, 0x2, UPT ;  /* 0x000000021000788c */ /* 0x000fe4000bf26070 */
[----:B------:R-:W-:-:S04]  /*0200*/  UISETP.EQ.AND UP0, UPT, UR5, URZ, UP0 ;  /* 0x0000003f0500728c */ /* 0x000fc80008702270 */
[----:B------:R-:W-:-:S04]  /*0210*/  USEL UR38, URZ, 0x1, !UP0 ;  /* 0x000000013f267887 */ /* 0x000fc8000c000000 */
[----:B------:R-:W-:Y:S01]  /*0220*/  USEL UR38, UR38, 0x2, UP1 ;  /* 0x0000000226267887 */ /* 0x000fe20008800000 */
[----:B0-----:R-:W-:-:S13]  /*0230*/  ISETP.NE.AND P0, PT, R2, RZ, PT ;  /* 0x000000ff0200720c */ /* 0x001fda0003f05270 */
[----:B------:R-:W-:Y:S05]  /*0240*/  @P0 BRA `(.L_x_2) ;  /* 0x0000000000bc0947 */ /* 0x000fea0003800000 */
[----:B------:R-:W-:Y:S01]  /*0250*/  ELECT P0, URZ, PT ;  /* 0x00000000003f782f */ /* 0x000fe20003800000 */
[----:B------:R-:W-:-:S12]  /*0260*/  BSSY B0, `(.L_x_2) ;  /* 0x000002d000007945 */ /* 0x000fd80003800000 */
[----:B------:R-:W-:Y:S05]  /*0270*/  @!P0 BRA `(.L_x_3) ;  /* 0x0000000000ac8947 */ /* 0x000fea0003800000 */
[----:B------:R-:W0:Y:S01]  /*0280*/  S2UR UR8, SR_CgaCtaId ;  /* 0x00000000000879c3 */ /* 0x000e220000008800 */
[----:B------:R-:W-:Y:S01]  /*0290*/  UMOV UR4, 0x400 ;  /* 0x0000040000047882 */ /* 0x000fe20000000000 */
[----:B------:R-:W-:Y:S01]  /*02a0*/  UMOV UR5, 0x1 ;  /* 0x0000000100057882 */ /* 0x000fe20000000000 */
[----:B------:R-:W-:Y:S02]  /*02b0*/  UMOV UR6, 0x4 ;  /* 0x0000000400067882 */ /* 0x000fe40000000000 */
[----:B------:R-:W-:-:S04]  /*02c0*/  UIADD3 UR6, -UR6, 0x100000, URZ ;  /* 0x0010000006067890 */ /* 0x000fc8000fffe13f */
[----:B------:R-:W-:Y:S02]  /*02d0*/  USHF.L.U32 UR7, UR6, 0xb, URZ ;  /* 0x0000000b06077899 */ /* 0x000fe4000800063f */
[----:B------:R-:W-:Y:S02]  /*02e0*/  USHF.L.U32 UR6, UR6, 0x1, URZ ;  /* 0x0000000106067899 */ /* 0x000fe4000800063f */
[----:B0-----:R-:W-:Y:S02]  /*02f0*/  ULEA UR8, UR8, UR4, 0x18 ;  /* 0x0000000408087291 */ /* 0x001fe4000f8ec03f */
[----:B------:R-:W-:-:S04]  /*0300*/  UIADD3 UR4, -UR5, 0x100000, URZ ;  /* 0x0010000005047890 */ /* 0x000fc8000fffe13f */
[----:B------:R-:W-:Y:S02]  /*0310*/  USHF.L.U32 UR5, UR4, 0xb, URZ ;  /* 0x0000000b04057899 */ /* 0x000fe4000800063f */
[----:B------:R-:W-:Y:S01]  /*0320*/  USHF.L.U32 UR4, UR4, 0x1, URZ ;  /* 0x0000000104047899 */ /* 0x000fe2000800063f */
[----:B------:R-:W0:Y:S11]  /*0330*/  FENCE.VIEW.ASYNC.S ;  /* 0x00000000000073c6 */ /* 0x000e360000000000 */
[----:B0-----:R0:W1:Y:S01]  /*0340*/  SYNCS.EXCH.64 URZ, [UR8], UR4 ;  /* 0x00000004083f75b2 */ /* 0x0010620008000100 */
[----:B------:R0:W2:Y:S01]  /*0350*/  SYNCS.EXCH.64 URZ, [UR8+0x78], UR6 ;  /* 0x00007806083f75b2 */ /* 0x0000a20008000100 */
[----:B------:R0:W3:Y:S01]  /*0360*/  SYNCS.EXCH.64 URZ, [UR8+0x8], UR4 ;  /* 0x00000804083f75b2 */ /* 0x0000e20008000100 */
[----:B------:R0:W4:Y:S01]  /*0370*/  SYNCS.EXCH.64 URZ, [UR8+0x80], UR6 ;  /* 0x00008006083f75b2 */ /* 0x0001220008000100 */
[----:B------:R0:W0:Y:S01]  /*0380*/  SYNCS.EXCH.64 URZ, [UR8+0x10], UR4 ;  /* 0x00001004083f75b2 */ /* 0x0000220008000100 */
        /* <DEDUP_REMOVED lines=25> */
[----:B-1234-:R-:W-:Y:S01]  /*0520*/  NOP ;  /* 0x0000000000007918 */ /* 0x01efe20000000000 */
.L_x_3:
[----:B0-----:R-:W-:Y:S05]  /*0530*/  BSYNC B0 ;  /* 0x0000000000007941 */ /* 0x001fea0003800000 */
.L_x_2:
[----:B------:R-:W0:Y:S01]  /*0540*/  S2UR UR13, SR_CTAID.X ;  /* 0x00000000000d79c3 */ /* 0x000e220000002500 */
[----:B------:R-:W-:Y:S01]  /*0550*/  SHF.R.S32.HI R3, RZ, 0x1f, R4 ;  /* 0x0000001fff037819 */ /* 0x000fe20000011404 */
[----:B------:R1:W2:Y:S01]  /*0560*/  SHFL.IDX PT, R6, R0, RZ, 0x1f ;  /* 0x00001fff00067589 */ /* 0x0002a200000e0000 */
[----:B------:R-:W-:Y:S01]  /*0570*/  ULDC UR4, c[0x0][0x150] ;  /* 0x0000540000047ab9 */ /* 0x000fe20000000800 */
[----:B------:R-:W-:Y:S02]  /*0580*/  ELECT P0, URZ, PT ;  /* 0x00000000003f782f */ /* 0x000fe40003800000 */
[----:B------:R-:W-:Y:S01]  /*0590*/  LEA.HI R3, R3, R4, RZ, 0x7 ;  /* 0x0000000403037211 */ /* 0x000fe200078f38ff */
[----:B------:R-:W-:Y:S01]  /*05a0*/  ULDC UR5, c[0x0][0x154] ;  /* 0x0000550000057ab9 */ /* 0x000fe20000000800 */
[----:B------:R-:W-:Y:S01]  /*05b0*/  SHF.R.S32.HI R7, RZ, 0x1f, R2 ;  /* 0x0000001fff077819 */ /* 0x000fe20000011402 */
[----:B------:R-:W3:Y:S01]  /*05c0*/  S2UR UR10, SR_CTAID.Y ;  /* 0x00000000000a79c3 */ /* 0x000ee20000002600 */
[----:B------:R-:W-:Y:S01]  /*05d0*/  LOP3.LUT R3, R3, 0xffffff80, RZ, 0xc0, !PT ;  /* 0xffffff8003037812 */ /* 0x000fe200078ec0ff */
[----:B------:R-:W-:Y:S01]  /*05e0*/  ULDC UR8, c[0x0][0x144] ;  /* 0x0000510000087ab9 */ /* 0x000fe20000000800 */
[----:B------:R-:W-:Y:S01]  /*05f0*/  LEA.HI R7, R7, R2, RZ, 0x2 ;  /* 0x0000000207077211 */ /* 0x000fe200078f10ff */
[----:B------:R-:W-:Y:S01]  /*0600*/  NOP ;  /* 0x0000000000007918 */ /* 0x000fe20000000000 */
[----:B------:R-:W-:Y:S01]  /*0610*/  NOP ;  /* 0x0000000000007918 */ /* 0x000fe20000000000 */
[----:B------:R-:W-:Y:S01]  /*0620*/  IMAD.IADD R3, R4, 0x1, -R3 ;  /* 0x0000000104037824 */ /* 0x000fe200078e0a03 */
[----:B------:R-:W-:Y:S01]  /*0630*/  LOP3.LUT R7, R7, 0x3ffffffc, RZ, 0xc0, !PT ;  /* 0x3ffffffc07077812 */ /* 0x000fe200078ec0ff */
[----:B------:R-:W-:-:S03]  /*0640*/  ULDC UR11, c[0x0][0x148] ;  /* 0x00005200000b7ab9 */ /* 0x000fc60000000800 */
[----:B------:R-:W-:Y:S01]  /*0650*/  SHF.R.S32.HI R4, RZ, 0x1f, R3 ;  /* 0x0000001fff047819 */ /* 0x000fe20000011403 */
[----:B------:R-:W-:-:S03]  /*0660*/  IMAD.IADD R2, R2, 0x1, -R7 ;  /* 0x0000000102027824 */ /* 0x000fc600078e0a07 */
[----:B------:R-:W-:Y:S02]  /*0670*/  LEA.HI R4, R4, R3, RZ, 0x3 ;  /* 0x0000000304047211 */ /* 0x000fe400078f18ff */
[----:B0-----:R-:W-:Y:S02]  /*0680*/  I2FP.F32.U32 R5, UR13 ;  /* 0x0000000d00057c45 */ /* 0x001fe40008201000 */
[--C-:B-1----:R-:W-:Y:S02]  /*0690*/  SHF.R.S32.HI R0, RZ, 0x3, R4.reuse ;  /* 0x00000003ff007819 */ /* 0x102fe40000011404 */
[----:B--2---:R-:W-:Y:S01]  /*06a0*/  ISETP.NE.OR P0, PT, R6, RZ, !P0 ;  /* 0x000000ff0600720c */ /* 0x004fe20004705670 */
[----:B------:R-:W-:Y:S01]  /*06b0*/  FMUL R8, R5, UR4 ;  /* 0x0000000405087c20 */ /* 0x000fe20008400000 */
[----:B------:R-:W-:-:S04]  /*06c0*/  SHF.R.S32.HI R5, RZ, 0x1f, R4 ;  /* 0x0000001fff057819 */ /* 0x000fc80000011404 */
[----:B------:R-:W-:Y:S01]  /*06d0*/  LEA.HI R5, R5, R0, RZ, 0x2 ;  /* 0x0000000005057211 */ /* 0x000fe200078f10ff */
[----:B------:R-:W0:Y:S03]  /*06e0*/  F2I.U32.TRUNC.NTZ R8, R8 ;  /* 0x0000000800087305 */ /* 0x000e26000020f000 */
[----:B------:R-:W-:-:S03]  /*06f0*/  LOP3.LUT R5, R5, 0xfffffffc, RZ, 0xc0, !PT ;  /* 0xfffffffc05057812 */ /* 0x000fc600078ec0ff */
[----:B------:R-:W-:Y:S01]  /*0700*/  VOTEU.ALL UP0, P0 ;  /* 0x00000000003f7886 */ /* 0x000fe20000000000 */
[----:B------:R-:W-:Y:S01]  /*0710*/  VOTEU.ALL UP1, P0 ;  /* 0x00000000003f7886 */ /* 0x000fe20000020000 */
[----:B------:R-:W-:Y:S01]  /*0720*/  IMAD.IADD R5, R0, 0x1, -R5 ;  /* 0x0000000100057824 */ /* 0x000fe200078e0a05 */
[----:B---3--:R-:W-:Y:S02]  /*0730*/  I2FP.F32.U32 R0, UR10 ;  /* 0x0000000a00007c45 */ /* 0x008fe40008201000 */
[----:B------:R-:W1:Y:S01]  /*0740*/  @!UP0 S2UR UR7, SR_CgaCtaId ;  /* 0x00000000000789c3 */ /* 0x000e620000008800 */
[----:B------:R-:W-:Y:S01]  /*0750*/  IMAD R2, R2, 0x4, R5 ;  /* 0x0000000402027824 */ /* 0x000fe200078e0205 */
[----:B------:R-:W-:Y:S01]  /*0760*/  @!UP0 UMOV UR6, 0x400 ;  /* 0x0000040000068882 */ /* 0x000fe20000000000 */
[----:B------:R-:W-:Y:S01]  /*0770*/  FMUL R4, R0, UR5 ;  /* 0x0000000500047c20 */ /* 0x000fe20008400000 */
[----:B0-----:R-:W-:Y:S02]  /*0780*/  R2UR UR4, R8 ;  /* 0x00000000080472ca */ /* 0x001fe400000e0000 */
[----:B------:R-:W-:-:S03]  /*0790*/  LEA.HI R0, R2, R2, RZ, 0x1 ;  /* 0x0000000202007211 */ /* 0x000fc600078f08ff */
[----:B------:R-:W0:Y:S01]  /*07a0*/  F2I.U32.TRUNC.NTZ R4, R4 ;  /* 0x0000000400047305 */ /* 0x000e22000020f000 */
[----:B------:R-:W-:-:S05]  /*07b0*/  LOP3.LUT R5, R0, 0xfffffffe, RZ, 0xc0, !PT ;  /* 0xfffffffe00057812 */ /* 0x000fca00078ec0ff */
[----:B------:R-:W-:Y:S02]  /*07c0*/  IMAD.IADD R5, R2, 0x1, -R5 ;  /* 0x0000000102057824 */ /* 0x000fe400078e0a05 */
[----:B------:R-:W-:-:S04]  /*07d0*/  UIADD3 UR4, -UR4, URZ, URZ ;  /* 0x0000003f04047290 */ /* 0x000fc8000fffe13f */
[----:B------:R-:W-:Y:S01]  /*07e0*/  UIMAD UR8, UR8, UR4, UR13 ;  /* 0x00000004080872a4 */ /* 0x000fe2000f8e020d */
[----:B0-----:R-:W-:Y:S02]  /*07f0*/  R2UR UR12, R4 ;  /* 0x00000000040c72ca */ /* 0x001fe400000e0000 */
[----:B------:R-:W-:Y:S01]  /*0800*/  UMOV UR4, 0x20 ;  /* 0x0000002000047882 */ /* 0x000fe20000000000 */
[----:B-1----:R-:W-:Y:S02]  /*0810*/  @!UP0 ULEA UR6, UR7, UR6, 0x18 ;  /* 0x0000000607068291 */ /* 0x002fe4000f8ec03f */
[----:B------:R-:W-:Y:S01]  /*0820*/  ISETP.NE.AND P3, PT, R5, UR8, PT ;  /* 0x0000000805007c0c */ /* 0x000fe2000bf65270 */
[----:B------:R-:W-:-:S04]  /*0830*/  @!UP0 UIADD3 UR4, -UR4, 0x100000, URZ ;  /* 0x0010000004048890 */ /* 0x000fc8000fffe13f */
[----:B------:R-:W-:Y:S02]  /*0840*/  @!UP0 USHF.L.U32 UR5, UR4, 0xb, URZ ;  /* 0x0000000b04058899 */ /* 0x000fe4000800063f */
[----:B------:R-:W-:Y:S01]  /*0850*/  @!UP0 USHF.L.U32 UR4, UR4, 0x1, URZ ;  /* 0x0000000104048899 */ /* 0x000fe2000800063f */
[C---:B------:R-:W-:Y:S01]  /*0860*/  IMAD.SHL.U32 R5, R2.reuse, 0x4, RZ ;  /* 0x0000000402057824 */ /* 0x040fe200078e00ff */
[----:B------:R-:W-:Y:S01]  /*0870*/  VOTEU.ALL UP0, P0 ;  /* 0x00000000003f7886 */ /* 0x000fe20000000000 */
[----:B------:R-:W0:Y:S01]  /*0880*/  LDC R4, c[0x0][0x140] ;  /* 0x00005000ff047b82 */ /* 0x000e220000000800 */
[----:B------:R-:W-:Y:S02]  /*0890*/  LOP3.LUT P0, RZ, R3, 0x7, RZ, 0xc0, !PT ;  /* 0x0000000703ff7812 */ /* 0x000fe4000780c0ff */
[----:B------:R-:W-:Y:S01]  /*08a0*/  LOP3.LUT R9, R2, 0xc, R5, 0x78, !PT ;  /* 0x0000000c02097812 */ /* 0x000fe200078e7805 */
[----:B------:R-:W-:-:S03]  /*08b0*/  UIADD3 UR12, -UR12, URZ, URZ ;  /* 0x0000003f0c0c7290 */ /* 0x000fc6000fffe13f */
[C---:B------:R-:W-:Y:S01]  /*08c0*/  ISETP.LT.U32.AND P0, PT, R9.reuse, 0x2, !P0 ;  /* 0x000000020900780c */ /* 0x040fe20004701070 */
[----:B------:R1:W-:Y:S04]  /*08d0*/  STL [R1+0x44], R9 ;  /* 0x0000440901007387 */ /* 0x0003e80000100800 */
[----:B------:R-:W2:Y:S02]  /*08e0*/  FENCE.VIEW.ASYNC.S ;  /* 0x00000000000073c6 */ /* 0x000ea40000000000 */
[----:B--2---:R-:W2:Y:S01]  /*08f0*/  @!UP0 SYNCS.EXCH.64 URZ, [UR6+0x100], UR4 ;  /* 0x00010004063f85b2 */ /* 0x004ea20008000100 */
[----:B------:R-:W-:Y:S02]  /*0900*/  @P3 LEA.HI R0, R9, R9, RZ, 0x1 ;  /* 0x0000000909003211 */ /* 0x000fe400078f08ff */
[----:B------:R-:W-:-:S02]  /*0910*/  SEL R3, RZ, 0x1, !P0 ;  /* 0x00000001ff037807 */ /* 0x000fc40004000000 */
[----:B------:R-:W-:Y:S02]  /*0920*/  @P3 SHF.R.S32.HI R0, RZ, 0x1, R0 ;  /* 0x00000001ff003819 */ /* 0x000fe40000011400 */
[----:B0-----:R-:W-:Y:S01]  /*0930*/  ISETP.EQ.U32.AND P2, PT, R4, 0x1, PT ;  /* 0x000000010400780c */ /* 0x001fe20003f42070 */
[----:B------:R0:W3:Y:S01]  /*0940*/  @!UP1 SYNCS.EXCH.64 URZ, [UR6+0x108], UR4 ;  /* 0x00010804063f95b2 */ /* 0x0000e20008000100 */
[----:B------:R-:W-:Y:S01]  /*0950*/  NOP ;  /* 0x0000000000007918 */ /* 0x000fe20000000000 */
[----:B0-----:R-:W-:-:S06]  /*0960*/  UIMAD UR4, UR11, UR12, UR10 ;  /* 0x0000000c0b0472a4 */ /* 0x001fcc000f8e020a */
[----:B------:R-:W-:Y:S01]  /*0970*/  @P3 ISETP.NE.AND P4, PT, R0, UR4, PT ;  /* 0x0000000400003c0c */ /* 0x000fe2000bf85270 */
[----:B------:R-:W-:-:S03]  /*0980*/  IMAD.MOV.U32 R0, RZ, RZ, 0x1 ;  /* 0x00000001ff007424 */ /* 0x000fc600078e00ff */
[----:B------:R-:W-:-:S04]  /*0990*/  @P3 SEL R0, RZ, 0x1, P4 ;  /* 0x00000001ff003807 */ /* 0x000fc80002000000 */
[----:B------:R-:W-:-:S05]  /*09a0*/  LOP3.LUT R0, R0, R3, RZ, 0xc0, !PT ;  /* 0x0000000300007212 */ /* 0x000fca00078ec0ff */
[----:B------:R1:W-:Y:S01]  /*09b0*/  STL [R1+0x40], R0 ;  /* 0x0000400001007387 */ /* 0x0003e20000100800 */
[----:B--2---:R-:W-:Y:S05]  /*09c0*/  @!P2 BRA `(.L_x_4) ;  /* 0x000000000008a947 */ /* 0x004fea0003800000 */
[----:B---3--:R-:W-:Y:S01]  /*09d0*/  UCGABAR_ARV ;  /* 0x00000000000079c7 */ /* 0x008fe20008000000 */
[----:B------:R-:W-:Y:S05]  /*09e0*/  BRA `(.L_x_5) ;  /* 0x0000000000047947 */ /* 0x000fea0003800000 */
.L_x_4:
[----:B---3--:R-:W-:Y:S01]  /*09f0*/  NOP ;  /* 0x0000000000007918 */ /* 0x008fe20000000000 */
.L_x_5:
[----:B------:R-:W-:Y:S01]  /*0a00*/  ULDC UR4, c[0x0][0x65c] ;  /* 0x0001970000047ab9 */ /* 0x000fe20000000800 */
[----:B------:R-:W-:Y:S01]  /*0a10*/  UMOV UR5, URZ ;  /* 0x0000003f00057c82 */ /* 0x000fe20008000000 */
[----:B------:R-:W-:-:S03]  /*0a20*/  UISETP.NE.AND UP0, UPT, UR4, 0x1, UPT ;  /* 0x000000010400788c */ /* 0x000fc6000bf05270 */
[----:B------:R-:W-:Y:S01]  /*0a30*/  UMOV UR4, UR13 ;  /* 0x0000000d00047c82 */ /* 0x000fe20008000000 */
[----:B------:R-:W-:Y:S02]  /*0a40*/  UP2UR UR39, UPR, URZ, 0x1 ;  /* 0x000000013f277883 */ /* 0x000fe40008000000 */
[----:B------:R-:W-:Y:S02]  /*0a50*/  PLOP3.LUT P0, PT, PT, PT, UP0, 0x80, 0x0 ;  /* 0x000000000000781c */ /* 0x000fe40003f0f008 */
[----:B------:R-:W-:Y:S02]  /*0a60*/  PLOP3.LUT P3, PT, PT, PT, UP0, 0x80, 0x0 ;  /* 0x000000000000781c */ /* 0x000fe40003f6f008 */
[----:B------:R-:W-:Y:S01]  /*0a70*/  PLOP3.LUT P5, PT, PT, PT, UP0, 0x80, 0x0 ;  /* 0x000000000000781c */ /* 0x000fe20003faf008 */
[----:B------:R-:W-:Y:S01]  /*0a80*/  @UP0 ULDC UR14, c[0x0][0x10] ;  /* 0x00000400000e0ab9 */ /* 0x000fe20000000800 */
[----:B------:R-:W-:Y:S01]  /*0a90*/  @UP0 UMOV UR6, UR10 ;  /* 0x0000000a00060c82 */ /* 0x000fe20008000000 */
[----:B------:R-:W-:Y:S01]  /*0aa0*/  @UP0 UMOV UR7, URZ ;  /* 0x0000003f00070c82 */ /* 0x000fe20008000000 */
[----:B------:R-:W-:Y:S01]  /*0ab0*/  PLOP3.LUT P4, PT, PT, PT, UP0, 0x80, 0x0 ;  /* 0x000000000000781c */ /* 0x000fe20003f8f008 */
[----:B------:R-:W-:-:S03]  /*0ac0*/  @UP0 UIMAD.WIDE.U32 UR14, UR13, UR14, UR6 ;  /* 0x0000000e0d0e02a5 */ /* 0x000fc6000f8e0006 */
[----:B------:R-:W-:Y:S01]  /*0ad0*/  @!UP0 ULDC UR7, c[0x0][0xc] ;  /* 0x0000030000078ab9 */ /* 0x000fe20000000800 */
[----:B------:R-:W-:Y:S01]  /*0ae0*/  @UP0 UMOV UR6, URZ ;  /* 0x0000003f00060c82 */ /* 0x000fe20008000000 */
[----:B------:R-:W-:Y:S01]  /*0af0*/  @!UP0 UIMAD.WIDE.U32 UR4, UR10, UR7, UR4 ;  /* 0x000000070a0482a5 */ /* 0x000fe2000f8e0004 */
[----:B------:R-:W-:Y:S01]  /*0b00*/  IMAD.U32 R2, RZ, RZ, UR14 ;  /* 0x0000000eff027e24 */ /* 0x000fe2000f8e00ff */
[----:B------:R-:W-:Y:S02]  /*0b10*/  @UP0 UIADD3 UR6, UR15, UR6, URZ ;  /* 0x000000060f060290 */ /* 0x000fe4000fffe03f */
[----:B------:R-:W-:Y:S02]  /*0b20*/  IMAD.U32 R3, RZ, RZ, UR15 ;  /* 0x0000000fff037e24 */ /* 0x000fe4000f8e00ff */
[----:B------:R-:W-:Y:S02]  /*0b30*/  @P0 IMAD.MOV.U32 R7, RZ, RZ, R2 ;  /* 0x000000ffff070224 */ /* 0x000fe400078e0002 */
[----:B------:R-:W-:-:S02]  /*0b40*/  IMAD.U32 R5, RZ, RZ, UR5 ;  /* 0x00000005ff057e24 */ /* 0x000fc4000f8e00ff */
[----:B------:R-:W-:Y:S02]  /*0b50*/  IMAD.U32 R2, RZ, RZ, UR4 ;  /* 0x00000004ff027e24 */ /* 0x000fe4000f8e00ff */
[----:B------:R-:W-:Y:S02]  /*0b60*/  @P3 IMAD.U32 R6, RZ, RZ, UR6 ;  /* 0x00000006ff063e24 */ /* 0x000fe4000f8e00ff */
[----:B------:R-:W-:Y:S02]  /*0b70*/  @!P5 IMAD.MOV.U32 R6, RZ, RZ, R5 ;  /* 0x000000ffff06d224 */ /* 0x000fe400078e0005 */
[----:B------:R-:W-:Y:S02]  /*0b80*/  @!P4 IMAD.MOV.U32 R7, RZ, RZ, R2 ;  /* 0x000000ffff07c224 */ /* 0x000fe400078e0002 */
[----:B------:R-:W-:Y:S01]  /*0b90*/  IMAD.U32 R3, RZ, RZ, UR5 ;  /* 0x00000005ff037e24 */ /* 0x000fe2000f8e00ff */
[----:B------:R0:W-:Y:S01]  /*0ba0*/  STL [R1+0x48], R6 ;  /* 0x0000480601007387 */ /* 0x0001e20000100800 */
[----:B------:R-:W-:-:S03]  /*0bb0*/  IMAD.U32 R4, RZ, RZ, UR4 ;  /* 0x00000004ff047e24 */ /* 0x000fc6000f8e00ff */
[----:B------:R0:W-:Y:S01]  /*0bc0*/  STL [R1+0x4c], R7 ;  /* 0x00004c0701007387 */ /* 0x0001e20000100800 */
[----:B------:R-:W-:Y:S05]  /*0bd0*/  @!P2 BRA `(.L_x_6) ;  /* 0x00000000000ca947 */ /* 0x000fea0003800000 */
[----:B------:R-:W-:Y:S01]  /*0be0*/  UCGABAR_WAIT ;  /* 0x0000000000007dc7 */ /* 0x000fe20008000000 */
[----:B------:R-:W-:Y:S01]  /*0bf0*/  CCTL.IVALL ;  /* 0x00000000ff00798f */ /* 0x000fe20002000000 */
[----:B------:R-:W-:Y:S05]  /*0c00*/  BRA `(.L_x_7) ;  /* 0x0000000000047947 */ /* 0x000fea0003800000 */
.L_x_6:
[----:B------:R-:W-:Y:S06]  /*0c10*/  BAR.SYNC.DEFER_BLOCKING 0x0 ;  /* 0x0000000000007b1d */ /* 0x000fec0000010000 */
.L_x_7:
[----:B------:R-:W-:Y:S05]  /*0c20*/  @!P1 BRA `(.L_x_8) ;  /* 0x000000d800349947 */ /* 0x000fea0003800000 */
[----:B------:R-:W-:-:S06]  /*0c30*/  UISETP.GT.U32.AND UP0, UPT, UR16, 0x1, UPT ;  /* 0x000000011000788c */ /* 0x000fcc000bf04070 */
[----:B------:R-:W-:-:S13]  /*0c40*/  PLOP3.LUT P0, PT, PT, PT, UP0, 0x80, 0x0 ;  /* 0x000000000000781c */ /* 0x000fda0003f0f008 */
[----:B------:R-:W-:Y:S05]  /*0c50*/  @P0 EXIT ;  /* 0x000000000000094d */ /* 0x000fea0003800000 */
[----:B------:R-:W-:Y:S01]  /*0c60*/  ULDC.64 UR4, c[0x0][0x650] ;  /* 0x0001940000047ab9 */ /* 0x000fe20000000a00 */
[----:B------:R-:W-:Y:S01]  /*0c70*/  UMOV UR44, 0xffffffff ;  /* 0xffffffff002c7882 */ /* 0x000fe20000000000 */
[----:B------:R-:W-:Y:S01]  /*0c80*/  ISETP.GE.U32.AND P0, PT, R7, UR4, PT ;  /* 0x0000000407007c0c */ /* 0x000fe2000bf06070 */
[----:B------:R-:W-:Y:S01]  /*0c90*/  UMOV UR43, 0xffffffff ;  /* 0xffffffff002b7882 */ /* 0x000fe20000000000 */
[----:B------:R-:W-:Y:S01]  /*0ca0*/  UMOV UR40, 0xffffffff ;  /* 0xffffffff00287882 */ /* 0x000fe20000000000 */
[----:B-1----:R-:W-:Y:S02]  /*0cb0*/  PRMT R0, RZ, 0x7610, R0 ;  /* 0x00007610ff007816 */ /* 0x002fe40000000000 */
[----:B------:R-:W-:-:S13]  /*0cc0*/  ISETP.GE.U32.AND.EX P0, PT, R6, UR5, PT, P0 ;  /* 0x0000000506007c0c */ /* 0x000fda000bf06100 */
[----:B------:R-:W-:Y:S05]  /*0cd0*/  @P0 BRA `(.L_x_9) ;  /* 0x0000000400480947 */ /* 0x000fea0003800000 */
[----:B------:R-:W-:Y:S01]  /*0ce0*/  ULDC.64 UR16, c[0x0][0x628] ;  /* 0x00018a0000107ab9 */ /* 0x000fe20000000a00 */
[C---:B------:R-:W-:Y:S01]  /*0cf0*/  R2UR UR19, R7.reuse ;  /* 0x00000000071372ca */ /* 0x040fe200000e0000 */
[----:B------:R-:W-:Y:S01]  /*0d00*/  ULDC UR18, c[0x0][0x630] ;  /* 0x00018c0000127ab9 */ /* 0x000fe20000000800 */
[----:B------:R-:W-:Y:S02]  /*0d10*/  ISETP.NE.U32.AND P0, PT, RZ, UR16, PT ;  /* 0x00000010ff007c0c */ /* 0x000fe4000bf05070 */
[----:B------:R-:W-:Y:S02]  /*0d20*/  R2UR UR4, R7 ;  /* 0x00000000070472ca */ /* 0x000fe400000e0000 */
[----:B------:R-:W-:Y:S02]  /*0d30*/  ISETP.NE.AND.EX P0, PT, RZ, UR17, PT, P0 ;  /* 0x00000011ff007c0c */ /* 0x000fe4000bf05300 */
[----:B------:R-:W-:-:S11]  /*0d40*/  R2UR UR5, R6 ;  /* 0x00000000060572ca */ /* 0x000fd600000e0000 */
[----:B------:R-:W-:Y:S05]  /*0d50*/  @!P0 BRA `(.L_x_10) ;  /* 0x0000000000308947 */ /* 0x000fea0003800000 */
[----:B------:R-:W-:Y:S01]  /*0d60*/  R2UR UR4, R7 ;  /* 0x00000000070472ca */ /* 0x000fe200000e0000 */
[----:B------:R-:W-:Y:S01]  /*0d70*/  ULDC UR9, c[0x0][0x634] ;  /* 0x00018d0000097ab9 */ /* 0x000fe20000000800 */
[----:B------:R-:W-:-:S11]  /*0d80*/  R2UR UR13, R6 ;  /* 0x00000000060d72ca */ /* 0x000fd600000e0000 */
[----:B------:R-:W-:-:S04]  /*0d90*/  UIADD3 UR9, UP0, UR4, UR9, URZ ;  /* 0x0000000904097290 */ /* 0x000fc8000ff1e03f */
[----:B------:R-:W-:-:S04]  /*0da0*/  UIADD3.X UR13, URZ, UR13, URZ, UP0, !UPT ;  /* 0x0000000d3f0d7290 */ /* 0x000fc800087fe43f */
[----:B------:R-:W-:-:S04]  /*0db0*/  UIMAD.WIDE.U32 UR4, UR13, UR16, URZ ;  /* 0x000000100d0472a5 */ /* 0x000fc8000f8e003f */
[----:B------:R-:W-:Y:S02]  /*0dc0*/  UIMAD.WIDE.U32 UR6, UP0, UR9, UR17, UR4 ;  /* 0x00000011090672a5 */ /* 0x000fe4000f800004 */
[----:B------:R-:W-:Y:S02]  /*0dd0*/  UIMAD.WIDE.U32 UR4, UR9, UR16, URZ ;  /* 0x00000010090472a5 */ /* 0x000fe4000f8e003f */
[----:B------:R-:W-:Y:S02]  /*0de0*/  UIADD3.X UR15, URZ, URZ, URZ, UP0, !UPT ;  /* 0x0000003f3f0f7290 */ /* 0x000fe400087fe43f */
[----:B------:R-:W-:Y:S01]  /*0df0*/  UIADD3 URZ, UP0, UR5, UR6, URZ ;  /* 0x00000006053f7290 */ /* 0x000fe2000ff1e03f */
[----:B------:R-:W-:-:S03]  /*0e00*/  UMOV UR14, UR7 ;  /* 0x00000007000e7c82 */ /* 0x000fc60008000000 */
[----:B------:R-:W-:-:S12]  /*0e10*/  UIMAD.WIDE.U32.X UR4, UR13, UR17, UR14, UP0 ;  /* 0x000000110d0472a5 */ /* 0x000fd800080e040e */
.L_x_10:
[----:B------:R-:W-:Y:S01]  /*0e20*/  USHF.R.U64 UR40, UR4, UR18, UR5 ;  /* 0x0000001204287299 */ /* 0x000fe20008001205 */
[----:B------:R-:W-:Y:S01]  /*0e30*/  R2UR UR7, R6 ;  /* 0x00000000060772ca */ /* 0x000fe200000e0000 */
[----:B------:R-:W-:Y:S02]  /*0e40*/  USHF.R.U32.HI UR4, URZ, UR18, UR5 ;  /* 0x000000123f047299 */ /* 0x000fe40008011605 */
[----:B------:R-:W-:Y:S01]  /*0e50*/  UIADD3 UR5, UP0, URZ, -UR40, URZ ;  /* 0x800000283f057290 */ /* 0x000fe2000ff1e03f */
[----:B------:R-:W-:Y:S01]  /*0e60*/  ULDC.64 UR14, c[0x0][0x620] ;  /* 0x00018800000e7ab9 */ /* 0x000fe20000000a00 */
[----:B------:R-:W-:Y:S02]  /*0e70*/  UMOV UR6, UR19 ;  /* 0x0000001300067c82 */ /* 0x000fe40008000000 */
[----:B------:R-:W-:Y:S01]  /*0e80*/  UIADD3.X UR4, URZ, ~UR4, URZ, UP0, !UPT ;  /* 0x800000043f047290 */ /* 0x000fe200087fe43f */
[----:B------:R-:W-:Y:S01]  /*0e90*/  ULDC UR9, c[0x0][0x618] ;  /* 0x0001860000097ab9 */ /* 0x000fe20000000800 */
[----:B------:R-:W-:-:S02]  /*0ea0*/  UIMAD UR12, UR11, UR12, UR10 ;  /* 0x0000000c0b0c72a4 */ /* 0x000fc4000f8e020a */
[----:B------:R-:W-:Y:S02]  /*0eb0*/  UIMAD UR4, UR4, UR14, URZ ;  /* 0x0000000e040472a4 */ /* 0x000fe4000f8e023f */
[----:B------:R-:W-:Y:S02]  /*0ec0*/  UIMAD.WIDE.U32 UR6, UR5, UR14, UR6 ;  /* 0x0000000e050672a5 */ /* 0x000fe4000f8e0006 */
[----:B------:R-:W-:Y:S01]  /*0ed0*/  UIMAD UR4, UR5, UR15, UR4 ;  /* 0x0000000f050472a4 */ /* 0x000fe2000f8e0204 */
[----:B------:R-:W-:Y:S01]  /*0ee0*/  ULDC UR10, c[0x0][0x608] ;  /* 0x00018200000a7ab9 */ /* 0x000fe20000000800 */
[----:B------:R-:W-:Y:S02]  /*0ef0*/  ULDC UR18, c[0x0][0x658] ;  /* 0x0001960000127ab9 */ /* 0x000fe40000000800 */
[----:B------:R-:W-:Y:S01]  /*0f00*/  UIADD3 UR7, UR7, UR4, URZ ;  /* 0x0000000407077290 */ /* 0x000fe2000fffe03f */
[----:B------:R-:W-:Y:S02]  /*0f10*/  UMOV UR11, 0xffffffff ;  /* 0xffffffff000b7882 */ /* 0x000fe40000000000 */
[----:B------:R-:W-:Y:S01]  /*0f20*/  ULDC.64 UR4, c[0x0][0x640] ;  /* 0x0001900000047ab9 */ /* 0x000fe20000000a00 */
[----:B------:R-:W-:Y:S01]  /*0f30*/  USHF.R.U64 UR16, UR6, UR9, UR7 ;  /* 0x0000000906107299 */ /* 0x000fe20008001207 */
[----:B------:R-:W-:Y:S01]  /*0f40*/  ISETP.NE.U32.AND P0, PT, RZ, UR4, PT ;  /* 0x00000004ff007c0c */ /* 0x000fe2000bf05070 */
[----:B------:R-:W-:-:S02]  /*0f50*/  USHF.R.U32.HI UR7, URZ, UR9, UR7 ;  /* 0x000000093f077299 */ /* 0x000fc40008011607 */
[----:B------:R-:W-:Y:S01]  /*0f60*/  USHF.L.U32 UR6, UR11, UR18, URZ ;  /* 0x000000120b067299 */ /* 0x000fe2000800063f */
[----:B------:R-:W-:Y:S01]  /*0f70*/  ISETP.NE.AND.EX P0, PT, RZ, UR5, PT, P0 ;  /* 0x00000005ff007c0c */ /* 0x000fe2000bf05300 */
[----:B------:R-:W-:Y:S02]  /*0f80*/  USHF.R.U64 UR22, UR16, UR10, UR7 ;  /* 0x0000000a10167299 */ /* 0x000fe40008001207 */
[----:B------:R-:W-:Y:S02]  /*0f90*/  USHF.R.U32.HI UR7, URZ, UR10, UR7 ;  /* 0x0000000a3f077299 */ /* 0x000fe40008011607 */
[----:B------:R-:W-:Y:S02]  /*0fa0*/  UISETP.NE.AND UP1, UPT, UR39, URZ, UPT ;  /* 0x0000003f2700728c */ /* 0x000fe4000bf25270 */
[----:B------:R-:W-:Y:S01]  /*0fb0*/  USHF.R.U64 UR23, UR22, UR18, UR7 ;  /* 0x0000001216177299 */ /* 0x000fe20008001207 */
[----:B------:R-:W-:Y:S01]  /*0fc0*/  ULDC UR17, c[0x0][0x600] ;  /* 0x0001800000117ab9 */ /* 0x000fe20000000800 */
[----:B------:R-:W-:-:S02]  /*0fd0*/  ULOP3.LUT UR13, URZ, UR6, URZ, 0x33, !UPT ;  /* 0x000000063f0d7292 */ /* 0x000fc4000f8e333f */
[----:B------:R-:W-:Y:S02]  /*0fe0*/  UIADD3 UR15, UR17, -0x1, URZ ;  /* 0xffffffff110f7890 */ /* 0x000fe4000fffe03f */
[----:B------:R-:W-:Y:S02]  /*0ff0*/  USEL UR12, UR8, UR12, !UP1 ;  /* 0x0000000c080c7287 */ /* 0x000fe4000c800000 */
[----:B------:R-:W-:Y:S01]  /*1000*/  USHF.R.U32.HI UR7, URZ, UR18, UR7 ;  /* 0x000000123f077299 */ /* 0x000fe20008011607 */
[----:B------:R-:W-:Y:S01]  /*1010*/  ULDC UR19, c[0x0][0x648] ;  /* 0x0001920000137ab9 */ /* 0x000fe20000000800 */
[----:B------:R-:W-:Y:S01]  /*1020*/  ULDC UR20, c[0x0][0x638] ;  /* 0x00018e0000147ab9 */ /* 0x000fe20000000800 */
[----:B------:R-:W-:Y:S01]  /*1030*/  UMOV UR21, 0x1 ;  /* 0x0000000100157882 */ /* 0x000fe20000000000 */
[----:B------:R-:W-:Y:S01]  /*1040*/  UMOV UR6, UR23 ;  /* 0x0000001700067c82 */ /* 0x000fe20008000000 */
[----:B------:R-:W-:Y:S07]  /*1050*/  @!P0 BRA `(.L_x_11) ;  /* 0x0000000000308947 */ /* 0x000fee0003800000 */
[----:B------:R-:W-:Y:S02]  /*1060*/  ULDC UR10, c[0x0][0x64c] ;  /* 0x00019300000a7ab9 */ /* 0x000fe40000000800 */
        /* <DEDUP_REMOVED lines=8> */
[----:B------:R-:W-:-:S07]  /*10f0*/  UIMAD.WIDE.U32.X UR4, UR14, UR5, UR10, UP0 ;  /* 0x000000050e0472a5 */ /* 0x000fce00080e040a */
[----:B------:R-:W-:Y:S01]  /*1100*/  UMOV UR6, UR4 ;  /* 0x0000000400067c82 */ /* 0x000fe20008000000 */
[----:B------:R-:W-:-:S05]  /*1110*/  UMOV UR7, UR5 ;  /* 0x0000000500077c82 */ /* 0x000fca0008000000 */
.L_x_11:
[----:B------:R-:W-:Y:S01]  /*1120*/  USHF.R.U64 UR5, UR6, UR19, UR7 ;  /* 0x0000001306057299 */ /* 0x000fe20008001207 */
[----:B------:R-:W-:Y:S01]  /*1130*/  IMAD.MOV.U32 R0, RZ, RZ, 0x1 ;  /* 0x00000001ff007424 */ /* 0x000fe200078e00ff */
[----:B------:R-:W-:Y:S02]  /*1140*/  USHF.L.U32 UR4, UR21, UR18, URZ ;  /* 0x0000001215047299 */ /* 0x000fe4000800063f */
[----:B------:R-:W-:Y:S02]  /*1150*/  ULOP3.LUT UR13, UR22, UR13, URZ, 0xc0, !UPT ;  /* 0x0000000d160d7292 */ /* 0x000fe4000f8ec03f */
[----:B------:R-:W-:Y:S02]  /*1160*/  UIADD3 UR6, -UR5, URZ, URZ ;  /* 0x0000003f05067290 */ /* 0x000fe4000fffe13f */
[----:B------:R-:W-:Y:S02]  /*1170*/  UIMAD UR13, UR4, UR5, UR13 ;  /* 0x00000005040d72a4 */ /* 0x000fe4000f8e020d */
[----:B------:R-:W-:-:S02]  /*1180*/  ULOP3.LUT UR15, UR16, UR15, URZ, 0xc0, !UPT ;  /* 0x0000000f100f7292 */ /* 0x000fc4000f8ec03f */
[----:B------:R-:W-:Y:S01]  /*1190*/  UIMAD UR4, UR6, UR20, UR23 ;  /* 0x00000014060472a4 */ /* 0x000fe2000f8e0217 */
[----:B------:R-:W-:Y:S01]  /*11a0*/  ULDC UR5, c[0x0][0x610] ;  /* 0x0001840000057ab9 */ /* 0x000fe20000000800 */
[----:B------:R-:W-:Y:S02]  /*11b0*/  UISETP.NE.AND UP0, UPT, UR39, URZ, UPT ;  /* 0x0000003f2700728c */ /* 0x000fe4000bf05270 */
[----:B------:R-:W-:Y:S02]  /*11c0*/  UIMAD UR12, UR13, UR5, UR12 ;  /* 0x000000050d0c72a4 */ /* 0x000fe4000f8e020c */
[----:B------:R-:W-:-:S04]  /*11d0*/  UIMAD UR4, UR4, UR17, UR15 ;  /* 0x00000011040472a4 */ /* 0x000fc8000f8e020f */
[----:B------:R-:W-:Y:S02]  /*11e0*/  USEL UR43, UR4, UR12, !UP0 ;  /* 0x0000000c042b7287 */ /* 0x000fe4000c000000 */
[----:B------:R-:W-:-:S12]  /*11f0*/  USEL UR44, UR12, UR4, !UP0 ;  /* 0x000000040c2c7287 */ /* 0x000fd8000c000000 */
.L_x_9:
[----:B------:R-:W-:-:S08]  /*1200*/  NOP ;  /* 0x0000000000007918 */ /* 0x000fd00000000000 */
[----:B------:R-:W1:Y:S02]  /*1210*/  USETMAXREG.TRY_ALLOC.CTAPOOL UP0, 0xf0 ;  /* 0x000000f0000079c8 */ /* 0x000e640008000600 */
[----:B-1----:R-:W-:-:S13]  /*1220*/  PLOP3.LUT P0, PT, PT, PT, UP0, 0x80, 0x0 ;  /* 0x000000000000781c */ /* 0x002fda0003f0f008 */
[----:B------:R-:W-:Y:S05]  /*1230*/  @!P0 BRA `(.L_x_9) ;  /* 0xfffffffc00f08947 */ /* 0x000fea000383ffff */
[----:B------:R-:W-:Y:S01]  /*1240*/  ULDC.64 UR4, c[0x0][0x598] ;  /* 0x0001660000047ab9 */ /* 0x000fe20000000a00 */
[----:B------:R-:W-:Y:S01]  /*1250*/  ULDC.64 UR46, c[0x0][0x208] ;  /* 0x00008200002e7ab9 */ /* 0x000fe20000000a00 */
[----:B------:R-:W-:-:S04]  /*1260*/  ISETP.NE.U32.AND P0, PT, RZ, UR4, PT ;  /* 0x00000004ff007c0c */ /* 0x000fc8000bf05070 */
[----:B------:R-:W-:-:S13]  /*1270*/  ISETP.NE.AND.EX P0, PT, RZ, UR5, PT, P0 ;  /* 0x00000005ff007c0c */ /* 0x000fda000bf05300 */
[----:B------:R-:W-:Y:S05]  /*1280*/  @!P0 BRA `(.L_x_12) ;  /* 0x00000000001c8947 */ /* 0x000fea0003800000 */
[----:B------:R-:W1:Y:S02]  /*1290*/  LDC.64 R2, c[0x0][0x598] ;  /* 0x00016600ff027b82 */ /* 0x000e640000000a00 */
[----:B-1----:R-:W2:Y:S02]  /*12a0*/  LDG.E.64 R2, desc[UR46][R2.64] ;  /* 0x0000002e02027981 */ /* 0x002ea4000c1e1b00 */
[----:B--2---:R-:W-:-:S04]  /*12b0*/  ISETP.NE.U32.AND P0, PT, R2, RZ, PT ;  /* 0x000000ff0200720c */ /* 0x004fc80003f05070 */
[----:B------:R-:W-:-:S13]  /*12c0*/  ISETP.NE.AND.EX P0, PT, R3, RZ, PT, P0 ;  /* 0x000000ff0300720c */ /* 0x000fda0003f05300 */
[----:B------:R-:W-:Y:S05]  /*12d0*/  @!P0 BRA `(.L_x_12) ;  /* 0x0000000000088947 */ /* 0x000fea0003800000 */
[----:B------:R1:W5:Y:S01]  /*12e0*/  LD.E R16, desc[UR46][R2.64] ;  /* 0x0000002e02107980 */ /* 0x000362000c101900 */
[----:B------:R-:W-:Y:S05]  /*12f0*/  BRA `(.L_x_13) ;  /* 0x0000000000247947 */ /* 0x000fea0003800000 */
.L_x_12:
[----:B------:R-:W-:Y:S02]  /*1300*/  ULDC.64 UR4, c[0x0][0x588] ;  /* 0x0001620000047ab9 */ /* 0x000fe40000000a00 */
[----:B------:R-:W-:-:S04]  /*1310*/  ISETP.NE.U32.AND P0, PT, RZ, UR4, PT ;  /* 0x00000004ff007c0c */ /* 0x000fc8000bf05070 */
[----:B------:R-:W-:-:S13]  /*1320*/  ISETP.NE.AND.EX P0, PT, RZ, UR5, PT, P0 ;  /* 0x00000005ff007c0c */ /* 0x000fda000bf05300 */
[----:B------:R-:W-:Y:S05]  /*1330*/  @!P0 BRA `(.L_x_14) ;  /* 0x00000000000c8947 */ /* 0x000fea0003800000 */
[----:B------:R-:W1:Y:S02]  /*1340*/  LDC.64 R16, c[0x0][0x588] ;  /* 0x00016200ff107b82 */ /* 0x000e640000000a00 */
[----:B-1----:R2:W5:Y:S01]  /*1350*/  LDG.E R16, desc[UR46][R16.64] ;  /* 0x0000002e10107981 */ /* 0x002562000c1e1900 */
[----:B------:R-:W-:Y:S05]  /*1360*/  BRA `(.L_x_13) ;  /* 0x0000000000087947 */ /* 0x000fea0003800000 */
.L_x_14:
[----:B------:R-:W-:Y:S02]  /*1370*/  ULDC UR4, c[0x0][0x580] ;  /* 0x0001600000047ab9 */ /* 0x000fe40000000800 */
[----:B------:R-:W-:-:S07]  /*1380*/  IMAD.U32 R16, RZ, RZ, UR4 ;  /* 0x00000004ff107e24 */ /* 0x000fce000f8e00ff */
.L_x_13:
[----:B------:R-:W-:Y:S02]  /*1390*/  ULDC.64 UR4, c[0x0][0x5a0] ;  /* 0x0001680000047ab9 */ /* 0x000fe40000000a00 */
[----:B------:R-:W-:-:S04]  /*13a0*/  ISETP.NE.U32.AND P0, PT, RZ, UR4, PT ;  /* 0x00000004ff007c0c */ /* 0x000fc8000bf05070 */
[----:B------:R-:W-:-:S13]  /*13b0*/  ISETP.NE.AND.EX P0, PT, RZ, UR5, PT, P0 ;  /* 0x00000005ff007c0c */ /* 0x000fda000bf05300 */
[----:B------:R-:W-:Y:S05]  /*13c0*/  @!P0 BRA `(.L_x_15) ;  /* 0x00000000001c8947 */ /* 0x000fea0003800000 */
[----:B-1----:R-:W1:Y:S02]  /*13d0*/  LDC.64 R2, c[0x0][0x5a0] ;  /* 0x00016800ff027b82 */ /* 0x002e640000000a00 */
[----:B-1----:R-:W3:Y:S02]  /*13e0*/  LDG.E.64 R2, desc[UR46][R2.64] ;  /* 0x0000002e02027981 */ /* 0x002ee4000c1e1b00 */
[----:B---3--:R-:W-:-:S04]  /*13f0*/  ISETP.NE.U32.AND P0, PT, R2, RZ, PT ;  /* 0x000000ff0200720c */ /* 0x008fc80003f05070 */
[----:B------:R-:W-:-:S13]  /*1400*/  ISETP.NE.AND.EX P0, PT, R3, RZ, PT, P0 ;  /* 0x000000ff0300720c */ /* 0x000fda0003f05300 */
[----:B------:R-:W-:Y:S05]  /*1410*/  @!P0 BRA `(.L_x_15) ;  /* 0x0000000000088947 */ /* 0x000fea0003800000 */
[----:B--2---:R1:W5:Y:S01]  /*1420*/  LD.E R17, desc[UR46][R2.64] ;  /* 0x0000002e02117980 */ /* 0x004362000c101900 */
[----:B------:R-:W-:Y:S05]  /*1430*/  BRA `(.L_x_16) ;  /* 0x0000000000247947 */ /* 0x000fea0003800000 */
.L_x_15:
[----:B------:R-:W-:Y:S02]  /*1440*/  ULDC.64 UR4, c[0x0][0x590] ;  /* 0x0001640000047ab9 */ /* 0x000fe40000000a00 */
[----:B------:R-:W-:-:S04]  /*1450*/  ISETP.NE.U32.AND P0, PT, RZ, UR4, PT ;  /* 0x00000004ff007c0c */ /* 0x000fc8000bf05070 */
[----:B------:R-:W-:-:S13]  /*1460*/  ISETP.NE.AND.EX P0, PT, RZ, UR5, PT, P0 ;  /* 0x00000005ff007c0c */ /* 0x000fda000bf05300 */
[----:B------:R-:W-:Y:S05]  /*1470*/  @!P0 BRA `(.L_x_17) ;  /* 0x00000000000c8947 */ /* 0x000fea0003800000 */
[----:B-1----:R-:W2:Y:S02]  /*1480*/  LDC.64 R2, c[0x0][0x590] ;  /* 0x00016400ff027b82 */ /* 0x002ea40000000a00 */
[----:B--2---:R2:W5:Y:S01]  /*1490*/  LDG.E R17, desc[UR46][R2.64] ;  /* 0x0000002e02117981 */ /* 0x004562000c1e1900 */
[----:B------:R-:W-:Y:S05]  /*14a0*/  BRA `(.L_x_16) ;  /* 0x0000000000087947 */ /* 0x000fea0003800000 */
.L_x_17:
[----:B------:R-:W-:Y:S02]  /*14b0*/  ULDC UR4, c[0x0][0x584] ;  /* 0x0001610000047ab9 */ /* 0x000fe40000000800 */
[----:B--2---:R-:W-:-:S07]  /*14c0*/  IMAD.U32 R17, RZ, RZ, UR4 ;  /* 0x00000004ff117e24 */ /* 0x004fce000f8e00ff */
.L_x_16:
[----:B------:R-:W-:-:S13]  /*14d0*/  LOP3.LUT P0, RZ, R0, 0xff, RZ, 0xc0, !PT ;  /* 0x000000ff00ff7812 */ /* 0x000fda000780c0ff */
[----:B------:R-:W-:Y:S05]  /*14e0*/  @!P0 EXIT ;  /* 0x000000000000894d */ /* 0x000fea0003800000 */
[----:B------:R-:W-:Y:S01]  /*14f0*/  ULDC UR4, c[0x0][0x28c] ;  /* 0x0000a30000047ab9 */ /* 0x000fe20000000800 */
[----:B------:R-:W-:Y:S01]  /*1500*/  UMOV UR36, URZ ;  /* 0x0000003f00247c82 */ /* 0x000fe20008000000 */
[----:B------:R-:W-:Y:S01]  /*1510*/  UIADD3 UR4, UR4, 0x1f, URZ ;  /* 0x0000001f04047890 */ /* 0x000fe2000fffe03f */
[----:B------:R-:W-:-:S03]  /*1520*/  UMOV UR37, URZ ;  /* 0x0000003f00257c82 */ /* 0x000fc60008000000 */
[----:B------:R-:W-:-:S04]  /*1530*/  USHF.R.S32.HI UR5, URZ, 0x1f, UR4 ;  /* 0x0000001f3f057899 */ /* 0x000fc80008011404 */
[----:B------:R-:W-:-:S04]  /*1540*/  ULEA.HI UR5, UR5, UR4, URZ, 0x5 ;  /* 0x0000000405057291 */ /* 0x000fc8000f8f283f */
[----:B------:R-:W-:-:S12]  /*1550*/  USHF.R.S32.HI UR41, URZ, 0x5, UR5 ;  /* 0x000000053f297899 */ /* 0x000fd80008011405 */
.L_x_489:
[----:B------:R-:W3:Y:S01]  /*1560*/  S2R R0, SR_TID.X ;  /* 0x0000000000007919 */ /* 0x000ee20000002100 */
[----:B----4-:R-:W4:Y:S01]  /*1570*/  S2UR UR7, SR_CgaCtaId ;  /* 0x00000000000779c3 */ /* 0x010f220000008800 */
[----:B------:R-:W-:Y:S02]  /*1580*/  UMOV UR6, 0x400 ;  /* 0x0000040000067882 */ /* 0x000fe40000000000 */
[----:B----4-:R-:W-:Y:S01]  /*1590*/  ULEA UR6, UR7, UR6, 0x18 ;  /* 0x0000000607067291 */ /* 0x010fe2000f8ec03f */
[----:B---3--:R-:W-:-:S04]  /*15a0*/  LOP3.LUT R0, R0, 0x80, RZ, 0xc0, !PT ;  /* 0x0000008000007812 */ /* 0x008fc800078ec0ff */
[----:B------:R-:W-:-:S06]  /*15b0*/  SHF.R.U32.HI R0, RZ, 0x7, R0 ;  /* 0x00000007ff007819 */ /* 0x000fcc0000011600 */
[----:B------:R-:W3:Y:S02]  /*15c0*/  SHFL.IDX PT, R0, R0, RZ, 0x1f ;  /* 0x00001fff00007589 */ /* 0x000ee400000e0000 */
[----:B---3--:R-:W-:-:S13]  /*15d0*/  R2UR UR4, R0 ;  /* 0x00000000000472ca */ /* 0x008fda00000e0000 */
[----:B------:R-:W-:-:S04]  /*15e0*/  ULEA.HI UR5, UR4, UR4, URZ, 0x1 ;  /* 0x0000000404057291 */ /* 0x000fc8000f8f083f */
[----:B------:R-:W-:-:S04]  /*15f0*/  ULOP3.LUT UR5, UR5, 0x1ffffe, URZ, 0xc0, !UPT ;  /* 0x001ffffe05057892 */ /* 0x000fc8000f8ec03f */
[----:B------:R-:W-:-:S03]  /*1600*/  UIADD3 UR5, UR4, -UR5, URZ ;  /* 0x8000000504057290 */ /* 0x000fc6000fffe03f */
[----:B------:R-:W-:Y:S01]  /*1610*/  ULDC UR4, c[0x0][0x28c] ;  /* 0x0000a30000047ab9 */ /* 0x000fe20000000800 */
[----:B------:R-:W-:Y:S01]  /*1620*/  ULEA UR5, UR5, UR6, 0xb ;  /* 0x0000000605057291 */ /* 0x000fe2000f8e583f */
[----:B------:R-:W-:-:S03]  /*1630*/  ISETP.LT.AND P0, PT, RZ, UR4, PT ;  /* 0x00000004ff007c0c */ /* 0x000fc6000bf01270 */
[----:B------:R-:W-:-:S04]  /*1640*/  UIADD3 UR5, UR5, 0x200, URZ ;  /* 0x0000020005057890 */ /* 0x000fc8000fffe03f */
[----:B------:R-:W-:-:S04]  /*1650*/  USHF.R.U32.HI UR5, URZ, 0x4, UR5 ;  /* 0x000000043f057899 */ /* 0x000fc80008011605 */
[----:B------:R-:W-:-:S04]  /*1660*/  ULOP3.LUT UR5, UR5, 0x3fff, URZ, 0xc0, !UPT ;  /* 0x00003fff05057892 */ /* 0x000fc8000f8ec03f */
[----:B------:R-:W-:Y:S01]  /*1670*/  ULOP3.LUT UR42, UR5, 0x10000, URZ, 0xfc, !UPT ;  /* 0x00010000052a7892 */ /* 0x000fe2000f8efc3f */
[----:B------:R-:W-:Y:S11]  /*1680*/  @P0 BRA `(.L_x_18) ;  /* 0x0000000000400947 */ /* 0x000ff60003800000 */
[----:B------:R-:W-:Y:S01]  /*1690*/  MOV R0, 0x0 ;  /* 0x0000000000007802 */ /* 0x000fe20000000f00 */
[----:B------:R-:W-:Y:S01]  /*16a0*/  ULDC.64 UR4, c[0x4][0x68] ;  /* 0x01001a0000047ab9 */ /* 0x000fe20000000a00 */
[----:B------:R-:W-:Y:S01]  /*16b0*/  ULDC.64 UR6, c[0x4][0x8] ;  /* 0x0100020000067ab9 */ /* 0x000fe20000000a00 */
[----:B------:R-:W-:Y:S01]  /*16c0*/  IMAD.U32 R4, RZ, RZ, UR4 ;  /* 0x00000004ff047e24 */ /* 0x000fe2000f8e00ff */
[----:B------:R3:W4:Y:S01]  /*16d0*/  LDC.64 R14, c[0x4][R0] ;  /* 0x01000000000e7b82 */ /* 0x0007220000000a00 */
[----:B------:R-:W-:Y:S01]  /*16e0*/  IMAD.U32 R5, RZ, RZ, UR5 ;  /* 0x00000005ff057e24 */ /* 0x000fe2000f8e00ff */
[----:B------:R-:W-:Y:S01]  /*16f0*/  ULDC.64 UR4, c[0x4][0x70] ;  /* 0x01001c0000047ab9 */ /* 0x000fe20000000a00 */
[----:B------:R-:W-:Y:S02]  /*1700*/  IMAD.U32 R10, RZ, RZ, UR6 ;  /* 0x00000006ff0a7e24 */ /* 0x000fe4000f8e00ff */
[----:B0-----:R-:W-:Y:S02]  /*1710*/  IMAD.U32 R6, RZ, RZ, UR4 ;  /* 0x00000004ff067e24 */ /* 0x001fe4000f8e00ff */
[----:B------:R-:W-:-:S02]  /*1720*/  IMAD.U32 R7, RZ, RZ, UR5 ;  /* 0x00000005ff077e24 */ /* 0x000fc4000f8e00ff */
[----:B------:R-:W-:Y:S02]  /*1730*/  IMAD.U32 R11, RZ, RZ, UR7 ;  /* 0x00000007ff0b7e24 */ /* 0x000fe4000f8e00ff */
[----:B------:R-:W-:Y:S02]  /*1740*/  IMAD.MOV.U32 R8, RZ, RZ, 0x1e1 ;  /* 0x000001e1ff087424 */ /* 0x000fe400078e00ff */
[----:B------:R-:W-:Y:S02]  /*1750*/  IMAD.MOV.U32 R12, RZ, RZ, 0x1 ;  /* 0x00000001ff0c7424 */ /* 0x000fe400078e00ff */
[----:B---3--:R-:W-:-:S07]  /*1760*/  IMAD.MOV.U32 R13, RZ, RZ, RZ ;  /* 0x000000ffff0d7224 */ /* 0x008fce00078e00ff */
[----:B------:R-:W-:-:S07]  /*1770*/  LEPC R20, `(.L_x_18) ;  /* 0x000000001014794e */ /* 0x000fce0000000000 */
[----:B-12-45:R-:W-:Y:S05]  /*1780*/  CALL.ABS.NOINC R14 ;  /* 0x000000000e007343 */ /* 0x036fea0003c00000 */
.L_x_18:
[----:B------:R-:W-:-:S06]  /*1790*/  ULOP3.LUT UR4, UR38, 0x1, URZ, 0xfc, !UPT ;  /* 0x0000000126047892 */ /* 0x000fcc000f8efc3f */
[----:B------:R-:W-:-:S05]  /*17a0*/  IMAD.U32 R0, RZ, RZ, UR4 ;  /* 0x00000004ff007e24 */ /* 0x000fca000f8e00ff */
[----:B------:R-:W-:-:S13]  /*17b0*/  ISETP.NE.AND P0, PT, R0, 0x3, PT ;  /* 0x000000030000780c */ /* 0x000fda0003f05270 */
[----:B------:R-:W-:Y:S05]  /*17c0*/  @!P0 BRA `(.L_x_19) ;  /* 0x0000000000048947 */ /* 0x000fea0003800000 */
[----:B------:R-:W-:Y:S01]  /*17d0*/  BPT.TRAP 0x1 ;  /* 0x000000040000795c */ /* 0x000fe20000300000 */
.L_x_19:
[----:B------:R-:W3:Y:S01]  /*17e0*/  S2UR UR5, SR_CgaCtaId ;  /* 0x00000000000579c3 */ /* 0x000ee20000008800 */
[----:B------:R-:W-:Y:S01]  /*17f0*/  UMOV UR4, 0x400 ;  /* 0x0000040000047882 */ /* 0x000fe20000000000 */
[----:B-12---:R-:W-:Y:S02]  /*1800*/  IMAD.U32 R3, RZ, RZ, UR36 ;  /* 0x00000024ff037e24 */ /* 0x006fe4000f8e00ff */
[----:B------:R-:W-:-:S03]  /*1810*/  IMAD.U32 R5, RZ, RZ, UR37 ;  /* 0x00000025ff057e24 */ /* 0x000fc6000f8e00ff */
[----:B------:R-:W-:Y:S01]  /*1820*/  SHF.L.U32 R3, R3, 0x1f, RZ ;  /* 0x0000001f03037819 */ /* 0x000fe200000006ff */
[----:B---3--:R-:W-:-:S06]  /*1830*/  ULEA UR4, UR5, UR4, 0x18 ;  /* 0x0000000405047291 */ /* 0x008fcc000f8ec03f */
[----:B------:R-:W-:-:S04]  /*1840*/  IMAD.U32 R0, RZ, RZ, UR4 ;  /* 0x00000004ff007e24 */ /* 0x000fc8000f8e00ff */
[----:B------:R-:W-:-:S04]  /*1850*/  IMAD R4, R5, 0x8, R0 ;  /* 0x0000000805047824 */ /* 0x000fc800078e0200 */
[----:B------:R1:W2:Y:S01]  /*1860*/  SYNCS.PHASECHK.TRANS64.TRYWAIT P1, [R4+URZ], R3 ;  /* 0x00000003040075a7 */ /* 0x0002a2000802017f */
[----:B------:R-:W-:Y:S05]  /*1870*/  @!P0 BRA `(.L_x_20) ;  /* 0x0000000000048947 */ /* 0x000fea0003800000 */
[----:B------:R-:W-:Y:S01]  /*1880*/  BPT.TRAP 0x1 ;  /* 0x000000040000795c */ /* 0x000fe20000300000 */
.L_x_20:
[----:B--2---:R-:W-:Y:S05]  /*1890*/  @P1 BRA `(.L_x_21) ;  /* 0x0000000000081947 */ /* 0x004fea0003800000 */
[----:B------:R-:W2:Y:S02]  /*18a0*/  SYNCS.PHASECHK.TRANS64.TRYWAIT P1, [R4+URZ], R3 ;  /* 0x00000003040075a7 */ /* 0x000ea4000802017f */
[----:B--2---:R-:W-:Y:S05]  /*18b0*/  @!P1 BRA `(.L_x_22) ;  /* 0x000000e800749947 */ /* 0x004fea0003800000 */
.L_x_21:
[----:B------:R-:W-:-:S04]  /*18c0*/  UISETP.LT.AND UP0, UPT, UR41, 0x1, UPT ;  /* 0x000000012900788c */ /* 0x000fc8000bf01270 */
[----:B------:R-:W-:-:S06]  /*18d0*/  USEL UR4, UR41, 0x1, UP0 ;  /* 0x0000000129047887 */ /* 0x000fcc0008000000 */
[----:B-12---:R-:W-:Y:S01]  /*18e0*/  IMAD.U32 R3, RZ, RZ, UR4 ;  /* 0x00000004ff037e24 */ /* 0x006fe2000f8e00ff */
[----:B------:R-:W-:Y:S05]  /*18f0*/  WARPSYNC.ALL ;  /* 0x0000000000007948 */ /* 0x000fea0003800000 */
[----:B------:R-:W-:-:S04]  /*1900*/  IADD3 R3, -R3, UR41, RZ ;  /* 0x0000002903037c10 */ /* 0x000fc8000fffe1ff */
[----:B------:R-:W-:Y:S02]  /*1910*/  ISETP.GE.AND P1, PT, R3, 0x1, PT ;  /* 0x000000010300780c */ /* 0x000fe40003f26270 */
[----:B------:R-:W-:Y:S01]  /*1920*/  R2UR UR4, R0 ;  /* 0x00000000000472ca */ /* 0x000fe200000e0000 */
[----:B------:R-:W-:Y:S01]  /*1930*/  ULEA UR24, UR37, UR42, 0x9 ;  /* 0x0000002a25187291 */ /* 0x000fe2000f8e483f */
[----:B------:R-:W-:Y:S01]  /*1940*/  WARPGROUP.ARRIVE ;  /* 0x00000000000079c5 */ /* 0x000fe20000000000 */
[----:B------:R-:W-:Y:S01]  /*1950*/  UMOV UR5, 0xc0000010 ;  /* 0xc000001000057882 */ /* 0x000fe20000000000 */
[----:B------:R-:W-:Y:S01]  /*1960*/  UMOV UR7, 0xc0000010 ;  /* 0xc000001000077882 */ /* 0x000fe20000000000 */
[----:B------:R-:W-:Y:S01]  /*1970*/  UMOV UR9, UR5 ;  /* 0x0000000500097c82 */ /* 0x000fe20008000000 */
[----:B------:R-:W-:Y:S01]  /*1980*/  UMOV UR11, 0xc0000010 ;  /* 0xc0000010000b7882 */ /* 0x000fe20000000000 */
[----:B------:R-:W-:Y:S01]  /*1990*/  UMOV UR13, UR5 ;  /* 0x00000005000d7c82 */ /* 0x000fe20008000000 */
[----:B------:R-:W-:Y:S01]  /*19a0*/  UMOV UR15, 0xc0000010 ;  /* 0xc0000010000f7882 */ /* 0x000fe20000000000 */
[----:B------:R-:W-:Y:S01]  /*19b0*/  UMOV UR17, UR5 ;  /* 0x0000000500117c82 */ /* 0x000fe20008000000 */
[----:B------:R-:W-:Y:S01]  /*19c0*/  UMOV UR19, 0xc0000010 ;  /* 0xc000001000137882 */ /* 0x000fe20000000000 */
[----:B------:R-:W-:Y:S01]  /*19d0*/  UMOV UR21, UR5 ;  /* 0x0000000500157c82 */ /* 0x000fe20008000000 */
[----:B------:R-:W-:Y:S01]  /*19e0*/  UMOV UR23, 0xc0000010 ;  /* 0xc000001000177882 */ /* 0x000fe20000000000 */
[----:B------:R-:W-:Y:S01]  /*19f0*/  UIADD3 UR4, UR4, 0x1e200, URZ ;  /* 0x0001e20004047890 */ /* 0x000fe2000fffe03f */
[----:B------:R-:W-:Y:S01]  /*1a00*/  UMOV UR25, UR5 ;  /* 0x0000000500197c82 */ /* 0x000fe20008000000 */
[----:B------:R-:W-:-:S02]  /*1a10*/  UMOV UR27, 0xc0000010 ;  /* 0xc0000010001b7882 */ /* 0x000fc40000000000 */
[----:B------:R-:W-:Y:S01]  /*1a20*/  USHF.R.U32.HI UR4, URZ, 0x4, UR4 ;  /* 0x000000043f047899 */ /* 0x000fe20008011604 */
[----:B------:R-:W-:Y:S01]  /*1a30*/  UMOV UR29, UR5 ;  /* 0x00000005001d7c82 */ /* 0x000fe20008000000 */
[----:B------:R-:W-:Y:S02]  /*1a40*/  UMOV UR31, 0xc0000010 ;  /* 0xc0000010001f7882 */ /* 0x000fe40000000000 */
[----:B------:R-:W-:-:S04]  /*1a50*/  ULOP3.LUT UR4, UR4, 0x3fff, URZ, 0xc0, !UPT ;  /* 0x00003fff04047892 */ /* 0x000fc8000f8ec03f */
[----:B------:R-:W-:-:S03]  /*1a60*/  ULOP3.LUT UR32, UR4, 0x10000, URZ, 0xfc, !UPT ;  /* 0x0001000004207892 */ /* 0x000fc6000f8efc3f */
[----:B------:R-:W-:Y:S01]  /*1a70*/  UMOV UR4, UR24 ;  /* 0x0000001800047c82 */ /* 0x000fe20008000000 */
[----:B------:R-:W-:Y:S01]  /*1a80*/  UIMAD UR6, UR37, 0x1c0, UR32 ;  /* 0x000001c0250678a4 */ /* 0x000fe2000f8e0220 */
[----:B------:R-:W-:Y:S01]  /*1a90*/  UMOV UR8, UR4 ;  /* 0x0000000400087c82 */ /* 0x000fe20008000000 */
[----:B------:R-:W-:Y:S02]  /*1aa0*/  UMOV UR12, UR4 ;  /* 0x00000004000c7c82 */ /* 0x000fe40008000000 */
[----:B------:R-:W-:Y:S02]  /*1ab0*/  UIADD3 UR10, UR6, 0x40, URZ ;  /* 0x00000040060a7890 */ /* 0x000fe4000fffe03f */
[----:B------:R-:W-:Y:S02]  /*1ac0*/  UIADD3 UR14, UR6, 0x80, URZ ;  /* 0x00000080060e7890 */ /* 0x000fe4000fffe03f */
[----:B------:R-:W-:Y:S02]  /*1ad0*/  UIADD3 UR18, UR6, 0xc0, URZ ;  /* 0x000000c006127890 */ /* 0x000fe4000fffe03f */
[----:B------:R-:W-:Y:S01]  /*1ae0*/  IGMMA.64x32x32.S8.S8 R24, gdesc[UR4], RZ, !UPT, gsb0 ;  /* 0x01200000041879f1 */ /* 0x000fe2000c0410ff */
[----:B------:R-:W-:Y:S01]  /*1af0*/  UMOV UR16, UR4 ;  /* 0x0000000400107c82 */ /* 0x000fe20008000000 */
[----:B------:R-:W-:Y:S01]  /*1b00*/  UIADD3 UR22, UR6, 0x100, URZ ;  /* 0x0000010006167890 */ /* 0x000fe2000fffe03f */
[----:B------:R-:W-:Y:S01]  /*1b10*/  UMOV UR20, UR4 ;  /* 0x0000000400147c82 */ /* 0x000fe20008000000 */
[----:B------:R-:W-:-:S02]  /*1b20*/  UIADD3 UR26, UR6, 0x140, URZ ;  /* 0x00000140061a7890 */ /* 0x000fc4000fffe03f */
[----:B------:R-:W-:Y:S01]  /*1b30*/  UIADD3 UR30, UR6, 0x180, URZ ;  /* 0x00000180061e7890 */ /* 0x000fe2000fffe03f */
[----:B------:R-:W-:Y:S01]  /*1b40*/  UMOV UR28, UR4 ;  /* 0x00000004001c7c82 */ /* 0x000fe20008000000 */
[----:B------:R-:W-:Y:S02]  /*1b50*/  WARPGROUP.DEPBAR.LE gsb0, 0x0 ;  /* 0x00008000000079c5 */ /* 0x000fe40000010000 */
[----:B------:R-:W-:Y:S01]  /*1b60*/  WARPGROUP.ARRIVE ;  /* 0x00000000000079c5 */ /* 0x000fe20000000000 */
[----:B------:R-:W-:Y:S04]  /*1b70*/  STL.64 [R1], R24 ;  /* 0x0000001801007387 */ /* 0x000fe80000100a00 */
[----:B------:R-:W-:Y:S01]  /*1b80*/  STL.64 [R1+0x8], R26 ;  /* 0x0000081a01007387 */ /* 0x000fe20000100a00 */
[----:B------:R-:W-:Y:S01]  /*1b90*/  IGMMA.64x32x32.S8.S8 R200, gdesc[UR8], RZ, !UPT, gsb0 ;  /* 0x0120000008c879f1 */ /* 0x000fe2000c0410ff */
[----:B------:R-:W-:-:S02]  /*1ba0*/  UIADD3 UR8, UR24, 0x100, URZ ;  /* 0x0000010018087890 */ /* 0x000fc4000fffe03f */
[----:B------:R-:W-:Y:S01]  /*1bb0*/  STL.64 [R1+0x10], R28 ;  /* 0x0000101c01007387 */ /* 0x000fe20000100a00 */
[----:B------:R-:W-:-:S03]  /*1bc0*/  UMOV UR24, UR4 ;  /* 0x0000000400187c82 */ /* 0x000fc60008000000 */
[----:B------:R-:W-:Y:S04]  /*1bd0*/  STL.64 [R1+0x18], R30 ;  /* 0x0000181e01007387 */ /* 0x000fe80000100a00 */
[----:B------:R-:W-:Y:S04]  /*1be0*/  STL.64 [R1+0x20], R32 ;  /* 0x0000202001007387 */ /* 0x000fe80000100a00 */
[----:B------:R-:W-:Y:S04]  /*1bf0*/  STL.64 [R1+0x28], R34 ;  /* 0x0000282201007387 */ /* 0x000fe80000100a00 */
[----:B------:R-:W-:Y:S04]  /*1c00*/  STL.64 [R1+0x30], R36 ;  /* 0x0000302401007387 */ /* 0x000fe80000100a00 */
[----:B------:R1:W-:Y:S01]  /*1c10*/  STL.64 [R1+0x38], R38 ;  /* 0x0000382601007387 */ /* 0x0003e20000100a00 */
[----:B------:R-:W-:-:S02]  /*1c20*/  WARPGROUP.DEPBAR.LE gsb0, 0x0 ;  /* 0x00008000000079c5 */ /* 0x000fc40000010000 */
[----:B------:R-:W-:-:S06]  /*1c30*/  WARPGROUP.ARRIVE ;  /* 0x00000000000079c5 */ /* 0x000fcc0000000000 */
[----:B------:R-:W-:Y:S03]  /*1c40*/  IGMMA.64x32x32.S8.S8 R168, gdesc[UR12], RZ, !UPT, gsb0 ;  /* 0x012000000ca879f1 */ /* 0x000fe6000c0410ff */
[----:B------:R-:W-:Y:S02]  /*1c50*/  WARPGROUP.DEPBAR.LE gsb0, 0x0 ;  /* 0x00008000000079c5 */ /* 0x000fe40000010000 */
        /* <DEDUP_REMOVED lines=10> */
[----:B------:R-:W-:Y:S01]  /*1d00*/  IGMMA.64x32x32.S8.S8 R40, gdesc[UR28], RZ, !UPT, gsb0 ;  /* 0x012000001c2879f1 */ /* 0x000fe2000c0410ff */
[----:B------:R-:W-:Y:S01]  /*1d10*/  UMOV UR28, UR8 ;  /* 0x00000008001c7c82 */ /* 0x000fe20008000000 */
[----:B------:R-:W-:Y:S01]  /*1d20*/  UMOV UR29, 0xc0000010 ;  /* 0xc0000010001d7882 */ /* 0x000fe20000000000 */
[----:B------:R-:W-:Y:S01]  /*1d30*/  UMOV UR24, UR28 ;  /* 0x0000001c00187c82 */ /* 0x000fe20008000000 */
        /* <DEDUP_REMOVED lines=11> */
[----:B------:R-:W-:-:S02]  /*1df0*/  WARPGROUP.DEPBAR.LE gsb0, 0x0 ;  /* 0x00008000000079c5 */ /* 0x000fc40000010000 */
[----:B-1----:R-:W-:-:S06]  /*1e00*/  WARPGROUP.ARRIVE ;  /* 0x00000000000079c5 */ /* 0x002fcc0000000000 */
        /* <DEDUP_REMOVED lines=20> */
[----:B------:R-:W-:Y:S05]  /*1f50*/  @!P1 BRA `(.L_x_23) ;  /* 0x00000008007c9947 */ /* 0x000fea0003800000 */
[----:B------:R-:W-:Y:S02]  /*1f60*/  UIADD3 UR33, UR37, 0x1, URZ ;  /* 0x0000000125217890 */ /* 0x000fe4000fffe03f */
[----:B------:R-:W-:Y:S02]  /*1f70*/  IMAD.U32 R4, RZ, RZ, UR37 ;  /* 0x00000025ff047e24 */ /* 0x000fe4000f8e00ff */
[----:B------:R-:W-:-:S04]  /*1f80*/  UISETP.NE.AND UP0, UPT, UR33, 0xf, UPT ;  /* 0x0000000f2100788c */ /* 0x000fc8000bf05270 */
[----:B------:R-:W-:Y:S02]  /*1f90*/  USEL UR4, URZ, 0x1, UP0 ;  /* 0x000000013f047887 */ /* 0x000fe40008000000 */
[----:B------:R-:W-:Y:S02]  /*1fa0*/  USEL UR33, UR33, URZ, UP0 ;  /* 0x0000003f21217287 */ /* 0x000fe40008000000 */
[----:B------:R-:W-:-:S06]  /*1fb0*/  ULOP3.LUT UR4, UR36, UR4, URZ, 0x3c, !UPT ;  /* 0x0000000424047292 */ /* 0x000fcc000f8e3c3f */
[----:B------:R-:W-:-:S07]  /*1fc0*/  IMAD.U32 R5, RZ, RZ, UR4 ;  /* 0x00000004ff057e24 */ /* 0x000fce000f8e00ff */
.L_x_30:
[----:B------:R-:W-:Y:S05]  /*1fd0*/  @!P0 BRA `(.L_x_24) ;  /* 0x0000000000048947 */ /* 0x000fea0003800000 */
[----:B------:R-:W-:Y:S01]  /*1fe0*/  BPT.TRAP 0x1 ;  /* 0x000000040000795c */ /* 0x000fe20000300000 */
.L_x_24:
[----:B------:R-:W1:Y:S01]  /*1ff0*/  S2UR UR5, SR_CgaCtaId ;  /* 0x00000000000579c3 */ /* 0x000e620000008800 */
[----:B------:R-:W-:Y:S01]  /*2000*/  UMOV UR4, 0x400 ;  /* 0x0000040000047882 */ /* 0x000fe20000000000 */
[----:B0-----:R-:W-:Y:S01]  /*2010*/  IMAD.U32 R7, RZ, RZ, UR33 ;  /* 0x00000021ff077e24 */ /* 0x001fe2000f8e00ff */
[----:B-1----:R-:W-:-:S06]  /*2020*/  ULEA UR4, UR5, UR4, 0x18 ;  /* 0x0000000405047291 */ /* 0x002fcc000f8ec03f */
[----:B------:R-:W-:-:S04]  /*2030*/  IMAD.U32 R0, RZ, RZ, UR4 ;  /* 0x00000004ff007e24 */ /* 0x000fc8000f8e00ff */
[----:B------:R-:W-:Y:S01]  /*2040*/  IMAD R6, R7, 0x8, R0 ;  /* 0x0000000807067824 */ /* 0x000fe200078e0200 */
[----:B------:R-:W-:-:S04]  /*2050*/  SHF.L.U32 R7, R5, 0x1f, RZ ;  /* 0x0000001f05077819 */ /* 0x000fc800000006ff */
[----:B------:R0:W1:Y:S01]  /*2060*/  SYNCS.PHASECHK.TRANS64.TRYWAIT P1, [R6+URZ], R7 ;  /* 0x00000007060075a7 */ /* 0x000062000802017f */
[----:B------:R-:W-:Y:S05]  /*2070*/  @!P0 BRA `(.L_x_25) ;  /* 0x0000000000048947 */ /* 0x000fea0003800000 */
[----:B------:R-:W-:Y:S01]  /*2080*/  BPT.TRAP 0x1 ;  /* 0x000000040000795c */ /* 0x000fe20000300000 */
.L_x_25:
[----:B-1----:R-:W-:Y:S05]  /*2090*/  @P1 BRA `(.L_x_26) ;  /* 0x0000000000081947 */ /* 0x002fea0003800000 */
[----:B------:R-:W1:Y:S02]  /*20a0*/  SYNCS.PHASECHK.TRANS64.TRYWAIT P1, [R6+URZ], R7 ;  /* 0x00000007060075a7 */ /* 0x000e64000802017f */
[----:B-1----:R-:W-:Y:S05]  /*20b0*/  @!P1 BRA `(.L_x_27) ;  /* 0x000000e000889947 */ /* 0x002fea0003800000 */
.L_x_26:
[----:B------:R-:W-:Y:S04]  /*20c0*/  STL.64 [R1+0x80], R230 ;  /* 0x000080e601007387 */ /* 0x000fe80000100a00 */
[----:B------:R-:W-:Y:S04]  /*20d0*/  STL.64 [R1+0x78], R228 ;  /* 0x000078e401007387 */ /* 0x000fe80000100a00 */
[----:B------:R-:W-:Y:S04]  /*20e0*/  STL.64 [R1+0x70], R226 ;  /* 0x000070e201007387 */ /* 0x000fe80000100a00 */
[----:B------:R-:W-:Y:S04]  /*20f0*/  STL.64 [R1+0x68], R224 ;  /* 0x000068e001007387 */ /* 0x000fe80000100a00 */
[----:B------:R-:W-:Y:S04]  /*2100*/  STL.64 [R1+0x60], R222 ;  /* 0x000060de01007387 */ /* 0x000fe80000100a00 */
[----:B------:R2:W-:Y:S04]  /*2110*/  STL.64 [R1+0x58], R220 ;  /* 0x000058dc01007387 */ /* 0x0005e80000100a00 */
[----:B--2---:R-:W2:Y:S04]  /*2120*/  LDL.LU.64 R220, [R1] ;  /* 0x0000000001dc7983 */ /* 0x004ea80000300a00 */
[----:B------:R-:W2:Y:S04]  /*2130*/  LDL.LU.64 R222, [R1+0x8] ;  /* 0x0000080001de7983 */ /* 0x000ea80000300a00 */
[----:B------:R-:W2:Y:S04]  /*2140*/  LDL.LU.64 R224, [R1+0x10] ;  /* 0x0000100001e07983 */ /* 0x000ea80000300a00 */
[----:B------:R-:W2:Y:S04]  /*2150*/  LDL.LU.64 R226, [R1+0x18] ;  /* 0x0000180001e27983 */ /* 0x000ea80000300a00 */
[----:B------:R-:W2:Y:S04]  /*2160*/  LDL.LU.64 R228, [R1+0x20] ;  /* 0x0000200001e47983 */ /* 0x000ea80000300a00 */
[----:B------:R-:W2:Y:S04]  /*2170*/  LDL.LU.64 R230, [R1+0x28] ;  /* 0x0000280001e67983 */ /* 0x000ea80000300a00 */
[----:B------:R-:W2:Y:S04]  /*2180*/  LDL.LU.64 R232, [R1+0x30] ;  /* 0x0000300001e87983 */ /* 0x000ea80000300a00 */
[----:B------:R-:W2:Y:S01]  /*2190*/  LDL.LU.64 R234, [R1+0x38] ;  /* 0x0000380001ea7983 */ /* 0x000ea20000300a00 */
[----:B------:R-:W-:-:S02]  /*21a0*/  ULEA UR4, UR33, UR42, 0x9 ;  /* 0x0000002a21047291 */ /* 0x000fc4000f8e483f */
[----:B------:R-:W-:Y:S01]  /*21b0*/  UIMAD UR6, UR33, 0x1c0, UR32 ;  /* 0x000001c0210678a4 */ /* 0x000fe2000f8e0220 */
[----:B------:R-:W-:Y:S01]  /*21c0*/  UMOV UR5, 0xc0000010 ;  /* 0xc000001000057882 */ /* 0x000fe20000000000 */
[----:B------:R-:W-:Y:S02]  /*21d0*/  UMOV UR7, 0xc0000010 ;  /* 0xc000001000077882 */ /* 0x000fe40000000000 */
[----:B------:R-:W-:Y:S01]  /*21e0*/  UIADD3 UR10, UR6, 0x40, URZ ;  /* 0x00000040060a7890 */ /* 0x000fe2000fffe03f */
[----:B------:R-:W-:Y:S01]  /*21f0*/  UMOV UR8, UR4 ;  /* 0x0000000400087c82 */ /* 0x000fe20008000000 */
[----:B------:R-:W-:Y:S01]  /*2200*/  UMOV UR9, UR5 ;  /* 0x0000000500097c82 */ /* 0x000fe20008000000 */
[----:B------:R-:W-:Y:S01]  /*2210*/  UMOV UR11, 0xc0000010 ;  /* 0xc0000010000b7882 */ /* 0x000fe20000000000 */
        /* <DEDUP_REMOVED lines=12> */
[----:B--2---:R-:W-:-:S06]  /*22e0*/  WARPGROUP.ARRIVE ;  /* 0x00000000000079c5 */ /* 0x004fcc0000000000 */
[----:B------:R-:W-:Y:S03]  /*22f0*/  IGMMA.64x32x32.S8.S8 R220, gdesc[UR4], R220, gsb0 ;  /* 0x0120000004dc79f1 */ /* 0x000fe600080410dc */
[----:B------:R-:W-:Y:S02]  /*2300*/  WARPGROUP.DEPBAR.LE gsb0, 0x0 ;  /* 0x00008000000079c5 */ /* 0x000fe40000010000 */
[----:B------:R-:W-:Y:S01]  /*2310*/  WARPGROUP.ARRIVE ;  /* 0x00000000000079c5 */ /* 0x000fe20000000000 */
[----:B------:R-:W-:Y:S01]  /*2320*/  UIADD3 UR26, UR6, 0x140, URZ ;  /* 0x00000140061a7890 */ /* 0x000fe2000fffe03f */
[----:B------:R-:W-:Y:S04]  /*2330*/  STL.64 [R1], R220 ;  /* 0x000000dc01007387 */ /* 0x000fe80000100a00 */
[----:B------:R-:W-:Y:S01]  /*2340*/  IGMMA.64x32x32.S8.S8 R200, gdesc[UR8], R200, gsb0 ;  /* 0x0120000008c879f1 */ /* 0x000fe200080410c8 */
[----:B------:R-:W-:Y:S01]  /*2350*/  UMOV UR24, UR4 ;  /* 0x0000000400187c82 */ /* 0x000fe20008000000 */
[----:B------:R-:W-:Y:S01]  /*2360*/  UMOV UR25, UR5 ;  /* 0x0000000500197c82 */ /* 0x000fe20008000000 */
[----:B------:R-:W-:Y:S01]  /*2370*/  UMOV UR27, 0xc0000010 ;  /* 0xc0000010001b7882 */ /* 0x000fe20000000000 */
[----:B------:R-:W-:Y:S01]  /*2380*/  UIADD3 UR30, UR6, 0x180, URZ ;  /* 0x00000180061e7890 */ /* 0x000fe2000fffe03f */
[----:B------:R-:W-:Y:S01]  /*2390*/  STL.64 [R1+0x8], R222 ;  /* 0x000008de01007387 */ /* 0x000fe20000100a00 */
[----:B------:R-:W-:Y:S01]  /*23a0*/  UMOV UR28, UR4 ;  /* 0x00000004001c7c82 */ /* 0x000fe20008000000 */
[----:B------:R-:W-:Y:S01]  /*23b0*/  UMOV UR29, UR5 ;  /* 0x00000005001d7c82 */ /* 0x000fe20008000000 */
[----:B------:R-:W-:Y:S01]  /*23c0*/  UMOV UR31, 0xc0000010 ;  /* 0xc0000010001f7882 */ /* 0x000fe20000000000 */
[----:B------:R-:W-:Y:S01]  /*23d0*/  UIADD3 UR8, UR4, 0x100, URZ ;  /* 0x0000010004087890 */ /* 0x000fe2000fffe03f */
[----:B------:R-:W-:Y:S04]  /*23e0*/  STL.64 [R1+0x10], R224 ;  /* 0x000010e001007387 */ /* 0x000fe80000100a00 */
[----:B------:R-:W-:Y:S04]  /*23f0*/  STL.64 [R1+0x18], R226 ;  /* 0x000018e201007387 */ /* 0x000fe80000100a00 */
[----:B------:R-:W-:Y:S04]  /*2400*/  STL.64 [R1+0x20], R228 ;  /* 0x000020e401007387 */ /* 0x000fe80000100a00 */
[----:B------:R2:W-:Y:S04]  /*2410*/  STL.64 [R1+0x28], R230 ;  /* 0x000028e601007387 */ /* 0x0005e80000100a00 */
[----:B------:R3:W-:Y:S04]  /*2420*/  STL.64 [R1+0x30], R232 ;  /* 0x000030e801007387 */ /* 0x0007e80000100a00 */
[----:B------:R3:W-:Y:S04]  /*2430*/  STL.64 [R1+0x38], R234 ;  /* 0x000038ea01007387 */ /* 0x0007e80000100a00 */
[----:B--2---:R-:W2:Y:S04]  /*2440*/  LDL.LU.64 R230, [R1+0x80] ;  /* 0x0000800001e67983 */ /* 0x004ea80000300a00 */
[----:B------:R-:W2:Y:S04]  /*2450*/  LDL.LU.64 R228, [R1+0x78] ;  /* 0x0000780001e47983 */ /* 0x000ea80000300a00 */
[----:B------:R-:W2:Y:S04]  /*2460*/  LDL.LU.64 R226, [R1+0x70] ;  /* 0x0000700001e27983 */ /* 0x000ea80000300a00 */
[----:B------:R-:W2:Y:S04]  /*2470*/  LDL.LU.64 R224, [R1+0x68] ;  /* 0x0000680001e07983 */ /* 0x000ea80000300a00 */
[----:B------:R-:W2:Y:S04]  /*2480*/  LDL.LU.64 R222, [R1+0x60] ;  /* 0x0000600001de7983 */ /* 0x000ea80000300a00 */
[----:B------:R-:W2:Y:S01]  /*2490*/  LDL.LU.64 R220, [R1+0x58] ;  /* 0x0000580001dc7983 */ /* 0x000ea20000300a00 */
[----:B------:R-:W-:-:S02]  /*24a0*/  WARPGROUP.DEPBAR.LE gsb0, 0x0 ;  /* 0x00008000000079c5 */ /* 0x000fc40000010000 */
[----:B------:R-:W-:-:S06]  /*24b0*/  WARPGROUP.ARRIVE ;  /* 0x00000000000079c5 */ /* 0x000fcc0000000000 */
[----:B------:R-:W-:Y:S03]  /*24c0*/  IGMMA.64x32x32.S8.S8 R168, gdesc[UR12], R168, gsb0 ;  /* 0x012000000ca879f1 */ /* 0x000fe600080410a8 */
[----:B------:R-:W-:Y:S02]  /*24d0*/  WARPGROUP.DEPBAR.LE gsb0, 0x0 ;  /* 0x00008000000079c5 */ /* 0x000fe40000010000 */
        /* <DEDUP_REMOVED lines=10> */
[----:B------:R-:W-:Y:S01]  /*2580*/  IGMMA.64x32x32.S8.S8 R40, gdesc[UR28], R40, gsb0 ;  /* 0x012000001c2879f1 */ /* 0x000fe20008041028 */
        /* <DEDUP_REMOVED lines=33> */
[----:B--2---:R-:W-:-:S06]  /*27a0*/  WARPGROUP.ARRIVE ;  /* 0x00000000000079c5 */ /* 0x004fcc0000000000 */
[----:B------:R-:W-:Y:S03]  /*27b0*/  IGMMA.64x32x32.S8.S8 R216, gdesc[UR4], R216, gsb0 ;  /* 0x0120000004d879f1 */ /* 0x000fe600080410d8 */
[----:B------:R-:W-:Y:S02]  /*27c0*/  WARPGROUP.DEPBAR.LE gsb0, 0x0 ;  /* 0x00008000000079c5 */ /* 0x000fe40000010000 */
[----:B---3--:R-:W-:Y:S05]  /*27d0*/  @!P0 BRA `(.L_x_28) ;  /* 0x0000000000048947 */ /* 0x008fea0003800000 */
[----:B------:R-:W-:Y:S01]  /*27e0*/  BPT.TRAP 0x1 ;  /* 0x000000040000795c */ /* 0x000fe20000300000 */
.L_x_28:
[----:B01----:R-:W2:Y:S04]  /*27f0*/  LDL R6, [R1+0x40] ;  /* 0x0000400001067983 */ /* 0x003ea80000100800 */
[----:B------:R-:W3:Y:S01]  /*2800*/  LDL R7, [R1+0x44] ;  /* 0x0000440001077983 */ /* 0x000ee20000100800 */
[----:B------:R-:W-:Y:S01]  /*2810*/  UISETP.GT.U32.AND UP0, UPT, UR38, 0x1, UPT ;  /* 0x000000012600788c */ /* 0x000fe2000bf04070 */
[----:B--2---:R-:W-:-:S13]  /*2820*/  ISETP.NE.AND P1, PT, R6, RZ, PT ;  /* 0x000000ff0600720c */ /* 0x004fda0003f25270 */
[----:B------:R-:W-:-:S04]  /*2830*/  @P1 IMAD R6, R4, 0x8, R0 ;  /* 0x0000000804061824 */ /* 0x000fc800078e0200 */
[----:B------:R-:W-:-:S05]  /*2840*/  @P1 VIADD R6, R6, 0x78 ;  /* 0x0000007806061836 */ /* 0x000fca0000000000 */
[----:B---3--:R-:W-:-:S04]  /*2850*/  @P1 PRMT R6, R7, 0x654, R6 ;  /* 0x0000065407061816 */ /* 0x008fc80000000006 */
[----:B------:R0:W-:Y:S01]  /*2860*/  @P1 SYNCS.ARRIVE.TRANS64.RED.A1T0 RZ, [R6+URZ], RZ ;  /* 0x000000ff06ff19a7 */ /* 0x0001e2000810043f */
[----:B------:R-:W-:-:S13]  /*2870*/  PLOP3.LUT P1, PT, PT, PT, UP0, 0x80, 0x0 ;  /* 0x000000000000781c */ /* 0x000fda0003f2f008 */
[----:B0-----:R-:W-:Y:S05]  /*2880*/  @P1 BRA `(.L_x_29) ;  /* 0x0000000000041947 */ /* 0x001fea0003800000 */
[----:B------:R-:W-:Y:S01]  /*2890*/  BPT.TRAP 0x1 ;  /* 0x000000040000795c */ /* 0x000fe20000300000 */
.L_x_29:
[----:B------:R-:W-:Y:S01]  /*28a0*/  UIADD3 UR33, UR33, 0x1, URZ ;  /* 0x0000000121217890 */ /* 0x000fe2000fffe03f */
[C---:B------:R-:W-:Y:S01]  /*28b0*/  ISETP.GT.AND P2, PT, R3.reuse, 0x1, PT ;  /* 0x000000010300780c */ /* 0x040fe20003f44270 */
[----:B------:R-:W-:Y:S02]  /*28c0*/  VIADD R4, R4, 0x1 ;  /* 0x0000000104047836 */ /* 0x000fe40000000000 */
[----:B------:R-:W-:Y:S01]  /*28d0*/  UISETP.NE.AND UP0, UPT, UR33, 0xf, UPT ;  /* 0x0000000f2100788c */ /* 0x000fe2000bf05270 */
[----:B------:R-:W-:Y:S02]  /*28e0*/  VIADD R3, R3, 0xffffffff ;  /* 0xffffffff03037836 */ /* 0x000fe40000000000 */
[C---:B------:R-:W-:Y:S01]  /*28f0*/  ISETP.NE.AND P1, PT, R4.reuse, 0xf, PT ;  /* 0x0000000f0400780c */ /* 0x040fe20003f25270 */
[----:B------:R-:W-:Y:S02]  /*2900*/  USEL UR4, URZ, 0x1, UP0 ;  /* 0x000000013f047887 */ /* 0x000fe40008000000 */
[----:B------:R-:W-:Y:S01]  /*2910*/  USEL UR33, UR33, URZ, UP0 ;  /* 0x0000003f21217287 */ /* 0x000fe20008000000 */
[----:B------:R-:W-:-:S03]  /*2920*/  SEL R4, R4, RZ, P1 ;  /* 0x000000ff04047207 */ /* 0x000fc60000800000 */
[----:B------:R-:W-:Y:S01]  /*2930*/  LOP3.LUT R5, R5, UR4, RZ, 0x3c, !PT ;  /* 0x0000000405057c12 */ /* 0x000fe2000f8e3cff */
[----:B------:R-:W-:Y:S07]  /*2940*/  @P2 BRA `(.L_x_30) ;  /* 0xfffffff400a02947 */ /* 0x000fee000383ffff */
.L_x_23:
[----:B------:R-:W1:Y:S02]  /*2950*/  LDC R3, c[0x0][0x28c] ;  /* 0x0000a300ff037b82 */ /* 0x000e640000000800 */
[----:B-1----:R-:W-:-:S13]  /*2960*/  ISETP.GE.AND P1, PT, R3, 0x1, PT ;  /* 0x000000010300780c */ /* 0x002fda0003f26270 */
[----:B------:R-:W-:Y:S05]  /*2970*/  @!P1 BRA `(.L_x_31) ;  /* 0x00000000005c9947 */ /* 0x000fea0003800000 */
[----:B------:R-:W-:Y:S05]  /*2980*/  @!P0 BRA `(.L_x_32) ;  /* 0x0000000000048947 */ /* 0x000fea0003800000 */
[----:B------:R-:W-:Y:S01]  /*2990*/  BPT.TRAP 0x1 ;  /* 0x000000040000795c */ /* 0x000fe20000300000 */
.L_x_32:
[----:B------:R-:W2:Y:S01]  /*29a0*/  LDL R3, [R1+0x40] ;  /* 0x0000400001037983 */ /* 0x000ea20000100800 */
[----:B------:R-:W-:Y:S01]  /*29b0*/  BSSY B0, `(.L_x_33) ;  /* 0x000000f000007945 */ /* 0x000fe20003800000 */
[----:B--2---:R-:W-:-:S13]  /*29c0*/  ISETP.NE.AND P0, PT, R3, RZ, PT ;  /* 0x000000ff0300720c */ /* 0x004fda0003f05270 */
[----:B------:R-:W-:Y:S05]  /*29d0*/  @!P0 BRA `(.L_x_34) ;  /* 0x0000000000308947 */ /* 0x000fea0003800000 */
[----:B------:R-:W2:Y:S01]  /*29e0*/  LDL R4, [R1+0x44] ;  /* 0x0000440001047983 */ /* 0x000ea20000100800 */
[----:B------:R-:W-:-:S04]  /*29f0*/  UISETP.LT.AND UP0, UPT, UR41, 0x1, UPT ;  /* 0x000000012900788c */ /* 0x000fc8000bf01270 */
[----:B------:R-:W-:-:S04]  /*2a00*/  USEL UR6, UR41, 0x1, UP0 ;  /* 0x0000000129067887 */ /* 0x000fc80008000000 */
[----:B------:R-:W-:-:S04]  /*2a10*/  UIADD3 UR6, UR37, UR41, -UR6 ;  /* 0x0000002925067290 */ /* 0x000fc8000fffe806 */
[----:B------:R-:W-:-:S04]  /*2a20*/  UIMAD.WIDE.U32 UR4, UR6, -0x77777777, URZ ;  /* 0x88888889060478a5 */ /* 0x000fc8000f8e003f */
[----:B------:R-:W-:-:S04]  /*2a30*/  USHF.R.U32.HI UR4, URZ, 0x3, UR5 ;  /* 0x000000033f047899 */ /* 0x000fc80008011605 */
[----:B------:R-:W-:-:S06]  /*2a40*/  UIMAD UR6, UR4, -0xf, UR6 ;  /* 0xfffffff1040678a4 */ /* 0x000fcc000f8e0206 */
[----:B------:R-:W-:-:S04]  /*2a50*/  IMAD.U32 R3, RZ, RZ, UR6 ;  /* 0x00000006ff037e24 */ /* 0x000fc8000f8e00ff */
[----:B------:R-:W-:-:S04]  /*2a60*/  IMAD R0, R3, 0x8, R0 ;  /* 0x0000000803007824 */ /* 0x000fc800078e0200 */
[----:B------:R-:W-:-:S05]  /*2a70*/  VIADD R0, R0, 0x78 ;  /* 0x0000007800007836 */ /* 0x000fca0000000000 */
[----:B--2---:R-:W-:-:S04]  /*2a80*/  PRMT R0, R4, 0x654, R0 ;  /* 0x0000065404007816 */ /* 0x004fc80000000000 */
[----:B------:R1:W-:Y:S03]  /*2a90*/  SYNCS.ARRIVE.TRANS64.RED.A1T0 RZ, [R0+URZ], RZ ;  /* 0x000000ff00ff79a7 */ /* 0x0003e6000810043f */
.L_x_34:
[----:B------:R-:W-:Y:S05]  /*2aa0*/  BSYNC B0 ;  /* 0x0000000000007941 */ /* 0x000fea0003800000 */
.L_x_33:
[----:B------:R-:W-:-:S06]  /*2ab0*/  UISETP.GT.U32.AND UP0, UPT, UR38, 0x1, UPT ;  /* 0x000000012600788c */ /* 0x000fcc000bf04070 */
[----:B------:R-:W-:-:S13]  /*2ac0*/  PLOP3.LUT P0, PT, PT, PT, UP0, 0x80, 0x0 ;  /* 0x000000000000781c */ /* 0x000fda0003f0f008 */
[----:B------:R-:W-:Y:S05]  /*2ad0*/  @P0 BRA `(.L_x_31) ;  /* 0x0000000000040947 */ /* 0x000fea0003800000 */
[----:B------:R-:W-:Y:S01]  /*2ae0*/  BPT.TRAP 0x1 ;  /* 0x000000040000795c */ /* 0x000fe20000300000 */
.L_x_31:
[----:B0-----:R-:W0:Y:S01]  /*2af0*/  S2R R6, SR_TID.X ;  /* 0x0000000000067919 */ /* 0x001e220000002100 */
[----:B------:R-:W-:Y:S02]  /*2b00*/  UIMAD UR43, UR43, 0xe0, URZ ;  /* 0x000000e02b2b78a4 */ /* 0x000fe4000f8e023f */
[----:B------:R-:W-:Y:S01]  /*2b10*/  USHF.R.S32.HI UR10, URZ, 0x1f, UR40 ;  /* 0x0000001f3f0a7899 */ /* 0x000fe20008011428 */
[----:B------:R-:W-:Y:S01]  /*2b20*/  ULDC.64 UR6, c[0x0][0x5d0] ;  /* 0x0001740000067ab9 */ /* 0x000fe20000000a00 */
[----:B------:R-:W-:Y:S02]  /*2b30*/  UIMAD.WIDE UR8, UR44, 0x100, URZ ;  /* 0x000001002c0878a5 */ /* 0x000fe4000f8e023f */
[----:B------:R-:W-:Y:S01]  /*2b40*/  IMAD.U32 R13, RZ, RZ, UR43 ;  /* 0x0000002bff0d7e24 */ /* 0x000fe2000f8e00ff */
[----:B------:R-:W-:Y:S02]  /*2b50*/  UIMAD UR4, UR10, UR6, URZ ;  /* 0x000000060a0472a4 */ /* 0x000fe4000f8e023f */
[----:B------:R-:W-:Y:S01]  /*2b60*/  IMAD.U32 R5, RZ, RZ, UR6 ;  /* 0x00000006ff057e24 */ /* 0x000fe2000f8e00ff */
[----:B------:R-:W-:-:S02]  /*2b70*/  USHF.L.U32 UR44, UR44, 0x8, URZ ;  /* 0x000000082c2c7899 */ /* 0x000fc4000800063f */
[----:B------:R-:W-:Y:S01]  /*2b80*/  UIMAD UR4, UR40, UR7, UR4 ;  /* 0x00000007280472a4 */ /* 0x000fe2000f8e0204 */
[----:B------:R-:W-:Y:S01]  /*2b90*/  ULDC UR6, c[0x0][0x284] ;  /* 0x0000a10000067ab9 */ /* 0x000fe20000000800 */
[----:B------:R-:W-:Y:S02]  /*2ba0*/  UIADD3 UR37, UR41, UR37, URZ ;  /* 0x0000002529257290 */ /* 0x000fe4000fffe03f */
[----:B------:R-:W-:Y:S02]  /*2bb0*/  UISETP.GE.U32.AND UP2, UPT, UR41, 0xf, UPT ;  /* 0x0000000f2900788c */ /* 0x000fe4000bf46070 */
[----:B------:R-:W-:-:S04]  /*2bc0*/  UISETP.GT.U32.AND UP1, UPT, UR37, 0xe, UPT ;  /* 0x0000000e2500788c */ /* 0x000fc8000bf24070 */
[----:B------:R-:W-:Y:S01]  /*2bd0*/  UISETP.LT.U32.AND UP1, UPT, UR41, 0xf, UP1 ;  /* 0x0000000f2900788c */ /* 0x000fe20008f21070 */
[--C-:B0-----:R-:W-:Y:S01]  /*2be0*/  SHF.R.U32.HI R234, RZ, 0x7, R6.reuse ;  /* 0x00000007ffea7819 */ /* 0x101fe20000011606 */
[----:B------:R-:W-:Y:S01]  /*2bf0*/  IMAD.SHL.U32 R12, R6, 0x2, RZ ;  /* 0x00000002060c7824 */ /* 0x000fe200078e00ff */
[----:B------:R-:W-:Y:S02]  /*2c00*/  SHF.R.U32.HI R4, RZ, 0x2, R6 ;  /* 0x00000002ff047819 */ /* 0x000fe40000011606 */
[----:B------:R-:W-:Y:S02]  /*2c10*/  LOP3.LUT R234, R234, 0x1, RZ, 0xc0, !PT ;  /* 0x00000001eaea7812 */ /* 0x000fe400078ec0ff */
[----:B------:R-:W-:Y:S02]  /*2c20*/  LOP3.LUT R235, R6, 0x60, RZ, 0xc0, !PT ;  /* 0x0000006006eb7812 */ /* 0x000fe400078ec0ff */
[----:B------:R-:W-:Y:S01]  /*2c30*/  LOP3.LUT R12, R13, 0x6, R12, 0xf8, !PT ;  /* 0x000000060d0c7812 */ /* 0x000fe200078ef80c */
[----:B------:R-:W-:Y:S01]  /*2c40*/  IMAD.SHL.U32 R3, R234, 0x40, RZ ;  /* 0x00000040ea037824 */ /* 0x000fe200078e00ff */
[----:B------:R-:W-:-:S02]  /*2c50*/  LOP3.LUT R4, R4, 0x7, RZ, 0xc0, !PT ;  /* 0x0000000704047812 */ /* 0x000fc400078ec0ff */
[----:B------:R-:W-:Y:S02]  /*2c60*/  SHF.R.U32.HI R235, RZ, 0x1, R235 ;  /* 0x00000001ffeb7819 */ /* 0x000fe400000116eb */
[----:B------:R-:W-:Y:S02]  /*2c70*/  SHF.R.S32.HI R13, RZ, 0x1f, R12 ;  /* 0x0000001fff0d7819 */ /* 0x000fe4000001140c */
[--C-:B-1----:R-:W-:Y:S02]  /*2c80*/  LOP3.LUT R0, R3, 0x40, R4.reuse, 0xe2, !PT ;  /* 0x0000004003007812 */ /* 0x102fe400078ee204 */
[----:B------:R-:W-:Y:S01]  /*2c90*/  IADD3 R3, RZ, -R235, -R4 ;  /* 0x800000ebff037210 */ /* 0x000fe20007ffe804 */
[----:B------:R-:W-:Y:S01]  /*2ca0*/  IMAD.WIDE.U32 R4, R5, UR40, R12 ;  /* 0x0000002805047c25 */ /* 0x000fe2000f8e000c */
[----:B------:R-:W-:-:S03]  /*2cb0*/  LOP3.LUT R235, R0, UR8, R235, 0xfe, !PT ;  /* 0x0000000800eb7c12 */ /* 0x000fc6000f8efeeb */
[----:B------:R-:W-:Y:S01]  /*2cc0*/  VIADD R5, R5, UR4 ;  /* 0x0000000405057c36 */ /* 0x000fe20008000000 */
[----:B------:R-:W-:Y:S01]  /*2cd0*/  ULDC UR4, c[0x0][0x288] ;  /* 0x0000a20000047ab9 */ /* 0x000fe20000000800 */
[----:B------:R-:W-:Y:S01]  /*2ce0*/  IMAD R234, R234, -0x40, R3 ;  /* 0xffffffc0eaea7824 */ /* 0x000fe200078e0203 */
[----:B------:R-:W-:Y:S01]  /*2cf0*/  UISETP.GE.AND UP0, UPT, UR43, UR4, UPT ;  /* 0x000000042b00728c */ /* 0x000fe2000bf06270 */
[----:B------:R-:W-:Y:S02]  /*2d00*/  IMAD.U32 R0, RZ, RZ, UR6 ;  /* 0x00000006ff007e24 */ /* 0x000fe4000f8e00ff */
[----:B------:R-:W-:Y:S01]  /*2d10*/  IMAD.MOV.U32 R3, RZ, RZ, -0x2 ;  /* 0xfffffffeff037424 */ /* 0x000fe200078e00ff */
[----:B------:R-:W-:Y:S02]  /*2d20*/  UISETP.GE.OR UP0, UPT, UR44, UR6, UP0 ;  /* 0x000000062c00728c */ /* 0x000fe40008706670 */
[----:B------:R-:W-:Y:S01]  /*2d30*/  IADD3 R234, R0, -UR44, R234 ;  /* 0x8000002c00ea7c10 */ /* 0x000fe2000fffe0ea */
[----:B------:R-:W-:Y:S01]  /*2d40*/  USEL UR6, URZ, 0x1, !UP1 ;  /* 0x000000013f067887 */ /* 0x000fe2000c800000 */
[----:B------:R-:W-:Y:S01]  /*2d50*/  LOP3.LUT R0, R6, 0x3, RZ, 0xc0, !PT ;  /* 0x0000000306007812 */ /* 0x000fe200078ec0ff */
[----:B------:R-:W-:Y:S01]  /*2d60*/  UMOV UR44, 0xffffffff ;  /* 0xffffffff002c7882 */ /* 0x000fe20000000000 */
[----:B------:R-:W-:Y:S01]  /*2d70*/  PLOP3.LUT P0, PT, PT, PT, UP0, 0x80, 0x0 ;  /* 0x000000000000781c */ /* 0x000fe20003f0f008 */
[----:B------:R-:W-:-:S02]  /*2d80*/  ULOP3.LUT UR36, UR36, UR6, URZ, 0x3c, !UPT ;  /* 0x0000000624247292 */ /* 0x000fc4000f8e3c3f */
[----:B------:R-:W-:Y:S01]  /*2d90*/  IMAD R0, R0, R3, UR4 ;  /* 0x0000000400007e24 */ /* 0x000fe2000f8e0203 */
[----:B------:R-:W-:-:S03]  /*2da0*/  UIMAD.WIDE.U32 UR4, UR37, -0x77777777, URZ ;  /* 0x88888889250478a5 */ /* 0x000fc6000f8e003f */
[----:B------:R-:W-:Y:S01]  /*2db0*/  VIADD R0, R0, -UR43 ;  /* 0x8000002b00007c36 */ /* 0x000fe20008000000 */
[----:B------:R-:W-:-:S04]  /*2dc0*/  USHF.R.U32.HI UR4, URZ, 0x3, UR5 ;  /* 0x000000033f047899 */ /* 0x000fc80008011605 */
[----:B------:R-:W-:Y:S02]  /*2dd0*/  UIMAD UR37, UR4, -0xf, UR37 ;  /* 0xfffffff1042578a4 */ /* 0x000fe4000f8e0225 */
[----:B------:R-:W-:Y:S01]  /*2de0*/  @UP2 ULOP3.LUT UR36, UR36, 0x1, UR4, 0x78, !UPT ;  /* 0x0000000124242892 */ /* 0x000fe2000f8e7804 */
[----:B------:R-:W-:Y:S11]  /*2df0*/  @P0 BRA `(.L_x_35) ;  /* 0x000000ac00e00947 */ /* 0x000ff60003800000 */
[----:B------:R-:W0:Y:S01]  /*2e00*/  LDC.64 R8, c[0x0][0x5c8] ;  /* 0x00017200ff087b82 */ /* 0x000e220000000a00 */
[----:B------:R-:W-:Y:S01]  /*2e10*/  ULDC.64 UR4, c[0x0][0x5c0] ;  /* 0x0001700000047ab9 */ /* 0x000fe20000000a00 */
[----:B------:R-:W-:Y:S01]  /*2e20*/  BSSY B0, `(.L_x_35) ;  /* 0x0000af5000007945 */ /* 0x000fe20003800000 */
[----:B0-----:R-:W-:Y:S02]  /*2e30*/  IMAD R3, R8, UR9, RZ ;  /* 0x0000000908037c24 */ /* 0x001fe4000f8e02ff */
[----:B------:R-:W-:-:S04]  /*2e40*/  IMAD.WIDE.U32 R4, R235, R8, R4 ;  /* 0x00000008eb047225 */ /* 0x000fc800078e0004 */
[----:B------:R-:W-:Y:S01]  /*2e50*/  IMAD R3, R235, R9, R3 ;  /* 0x00000009eb037224 */ /* 0x000fe200078e0203 */
[----:B------:R-:W-:Y:S01]  /*2e60*/  IADD3 R4, P0, R4, UR4, RZ ;  /* 0x0000000404047c10 */ /* 0x000fe2000ff1e0ff */
[----:B------:R-:W-:Y:S02]  /*2e70*/  IMAD.SHL.U32 R10, R8, 0x8, RZ ;  /* 0x00000008080a7824 */ /* 0x000fe400078e00ff */
[----:B------:R-:W-:-:S05]  /*2e80*/  IMAD.IADD R3, R5, 0x1, R3 ;  /* 0x0000000105037824 */ /* 0x000fca00078e0203 */
[----:B------:R-:W-:Y:S02]  /*2e90*/  IADD3.X R5, R3, UR5, RZ, P0, !PT ;  /* 0x0000000503057c10 */ /* 0x000fe400087fe4ff */
[CC--:B------:R-:W-:Y:S02]  /*2ea0*/  LEA R6, P0, R8.reuse, R4.reuse, 0x7 ;  /* 0x0000000408067211 */ /* 0x0c0fe400078038ff */
[C-C-:B------:R-:W-:Y:S02]  /*2eb0*/  SHF.L.U64.HI R3, R8.reuse, 0x3, R9.reuse ;  /* 0x0000000308037819 */ /* 0x140fe40000010209 */
[----:B------:R-:W-:Y:S02]  /*2ec0*/  LEA.HI.X R7, R8, R5, R9, 0x7, P0 ;  /* 0x0000000508077211 */ /* 0x000fe400000f3c09 */
[----:B-----5:R-:W-:Y:S02]  /*2ed0*/  ISETP.NE.AND P0, PT, R17, RZ, PT ;  /* 0x000000ff1100720c */ /* 0x020fe40003f05270 */
[----:B------:R-:W-:-:S02]  /*2ee0*/  IADD3 R8, P1, R10, R4, RZ ;  /* 0x000000040a087210 */ /* 0x000fc40007f3e0ff */
[----:B------:R-:W-:-:S03]  /*2ef0*/  IADD3 R10, P2, R10, R6, RZ ;  /* 0x000000060a0a7210 */ /* 0x000fc60007f5e0ff */
[C---:B------:R-:W-:Y:S02]  /*2f00*/  IMAD.X R9, R3.reuse, 0x1, R5, P1 ;  /* 0x0000000103097824 */ /* 0x040fe400008e0605 */
[----:B------:R-:W-:-:S04]  /*2f10*/  IMAD.X R11, R3, 0x1, R7, P2 ;  /* 0x00000001030b7824 */ /* 0x000fc800010e0607 */
[----:B------:R-:W-:Y:S05]  /*2f20*/  @!P0 BRA `(.L_x_36) ;  /* 0x0000008000c08947 */ /* 0x000fea0003800000 */
[----:B------:R-:W0:Y:S01]  /*2f30*/  LDC.64 R18, c[0x0][0x5b0] ;  /* 0x00016c00ff127b82 */ /* 0x000e220000000a00 */
[----:B------:R-:W-:Y:S01]  /*2f40*/  ULDC.64 UR6, c[0x0][0x5b8] ;  /* 0x00016e0000067ab9 */ /* 0x000fe20000000a00 */
[----:B------:R-:W-:Y:S01]  /*2f50*/  ISETP.GE.AND P3, PT, R234, 0x1, PT ;  /* 0x00000001ea00780c */ /* 0x000fe20003f66270 */
[----:B------:R-:W-:Y:S02]  /*2f60*/  UIMAD UR4, UR10, UR6, URZ ;  /* 0x000000060a0472a4 */ /* 0x000fe4000f8e023f */
[----:B------:R-:W-:Y:S01]  /*2f70*/  IMAD.U32 R22, RZ, RZ, UR6 ;  /* 0x00000006ff167e24 */ /* 0x000fe2000f8e00ff */
[----:B------:R-:W-:Y:S01]  /*2f80*/  BSSY B1, `(.L_x_37) ;  /* 0x000000f000017945 */ /* 0x000fe20003800000 */
[----:B------:R-:W-:Y:S01]  /*2f90*/  ISETP.LT.OR P1, PT, R0, 0x1, !P3 ;  /* 0x000000010000780c */ /* 0x000fe20005f21670 */
[----:B------:R-:W-:Y:S01]  /*2fa0*/  UIMAD UR4, UR40, UR7, UR4 ;  /* 0x00000007280472a4 */ /* 0x000fe2000f8e0204 */
[----:B------:R-:W1:Y:S01]  /*2fb0*/  LDC.64 R20, c[0x0][0x5a8] ;  /* 0x00016a00ff147b82 */ /* 0x000e620000000a00 */
[----:B------:R-:W-:-:S04]  /*2fc0*/  IMAD.WIDE.U32 R22, R22, UR40, R12 ;  /* 0x0000002816167c25 */ /* 0x000fc8000f8e000c */
[----:B------:R-:W-:Y:S02]  /*2fd0*/  VIADD R233, R23, UR4 ;  /* 0x0000000417e97c36 */ /* 0x000fe40008000000 */
[----:B------:R-:W-:Y:S02]  /*2fe0*/  IMAD.MOV.U32 R232, RZ, RZ, R22 ;  /* 0x000000ffffe87224 */ /* 0x000fe400078e0016 */
[----:B0-----:R-:W-:Y:S02]  /*2ff0*/  IMAD R3, R18, UR9, RZ ;  /* 0x0000000912037c24 */ /* 0x001fe4000f8e02ff */
[----:B------:R-:W-:-:S04]  /*3000*/  IMAD.WIDE.U32 R12, R235, R18, R232 ;  /* 0x00000012eb0c7225 */ /* 0x000fc800078e00e8 */
[----:B------:R-:W-:Y:S01]  /*3010*/  IMAD R3, R235, R19, R3 ;  /* 0x00000013eb037224 */ /* 0x000fe200078e0203 */
[----:B-1----:R-:W-:-:S04]  /*3020*/  IADD3 R14, P0, R12, R20, RZ ;  /* 0x000000140c0e7210 */ /* 0x002fc80007f1e0ff */
[----:B------:R0:W-:Y:S01]  /*3030*/  STL [R1+0x50], R3 ;  /* 0x0000500301007387 */ /* 0x0001e20000100800 */
[----:B------:R-:W-:Y:S01]  /*3040*/  IADD3.X R15, R21, R13, R3, P0, !PT ;  /* 0x0000000d150f7210 */ /* 0x000fe200007fe403 */
[----:B------:R-:W-:Y:S07]  /*3050*/  @P1 BRA `(.L_x_38) ;  /* 0x0000000000041947 */ /* 0x000fee0003800000 */
[----:B------:R1:W5:Y:S02]  /*3060*/  LDG.E.U8 R2, desc[UR46][R14.64] ;  /* 0x0000002e0e027981 */ /* 0x000364000c1e1100 */
.L_x_38:
[----:B------:R-:W-:Y:S05]  /*3070*/  BSYNC B1 ;  /* 0x0000000000017941 */ /* 0x000fea0003800000 */
.L_x_37:
[----:B------:R-:W2:Y:S01]  /*3080*/  LDL.LU R12, [R1] ;  /* 0x00000000010c7983 */ /* 0x000ea20000300800 */
[----:B0----5:R-:W-:Y:S01]  /*3090*/  LOP3.LUT R3, R2, 0xffff, RZ, 0xc0, !PT ;  /* 0x0000ffff02037812 */ /* 0x021fe200078ec0ff */
[----:B------:R-:W-:Y:S01]  /*30a0*/  BSSY B1, `(.L_x_39) ;  /* 0x000000a000017945 */ /* 0x000fe20003800000 */
[----:B------:R-:W-:Y:S02]  /*30b0*/  ISETP.LT.OR P0, PT, R0, 0x2, !P3 ;  /* 0x000000020000780c */ /* 0x000fe40005f01670 */
[----:B------:R-:W-:-:S05]  /*30c0*/  PRMT R3, R3, 0x8880, RZ ;  /* 0x0000888003037816 */ /* 0x000fca00000000ff */
[----:B------:R-:W-:-:S04]  /*30d0*/  IMAD R3, R3, R17, RZ ;  /* 0x0000001103037224 */ /* 0x000fc800078e02ff */
[----:B--2---:R-:W-:-:S05]  /*30e0*/  @!P1 IMAD R12, R12, R16, R3 ;  /* 0x000000100c0c9224 */ /* 0x004fca00078e0203 */
[----:B------:R0:W-:Y:S01]  /*30f0*/  @!P1 STG.E.U8 desc[UR46][R4.64], R12 ;  /* 0x0000000c04009986 */ /* 0x0001e2000c10112e */
[----:B------:R-:W-:Y:S05]  /*3100*/  @P0 BRA `(.L_x_40) ;  /* 0x00000000000c0947 */ /* 0x000fea0003800000 */
[----:B------:R-:W2:Y:S02]  /*3110*/  LDG.E.U8 R2, desc[UR46][R14.64+0x1] ;  /* 0x0000012e0e027981 */ /* 0x000ea4000c1e1100 */
[----:B--2---:R-:W-:-:S05]  /*3120*/  PRMT R3, R2, 0x8880, RZ ;  /* 0x0000888002037816 */ /* 0x004fca00000000ff */
[----:B------:R-:W-:-:S07]  /*3130*/  IMAD R3, R3, R17, RZ ;  /* 0x0000001103037224 */ /* 0x000fce00078e02ff */
.L_x_40:
[----:B------:R-:W-:Y:S05]  /*3140*/  BSYNC B1 ;  /* 0x0000000000017941 */ /* 0x000fea0003800000 */
.L_x_39:
[----:B0-----:R-:W2:Y:S04]  /*3150*/  LDL.LU R12, [R1+0x4] ;  /* 0x00000400010c7983 */ /* 0x001ea80000300800 */
[----:B------:R0:W-:Y:S04]  /*3160*/  STL [R1+0x54], R2 ;  /* 0x0000540201007387 */ /* 0x0001e80000100800 */
[----:B0-----:R-:W3:Y:S01]  /*3170*/  LDL.LU R2, [R1+0x50] ;  /* 0x0000500001027983 */ /* 0x001ee20000300800 */
[C---:B------:R-:W-:Y:S01]  /*3180*/  SHF.L.U64.HI R237, R18.reuse, 0x3, R19 ;  /* 0x0000000312ed7819 */ /* 0x040fe20000010213 */
[----:B------:R-:W-:Y:S01]  /*3190*/  IMAD.SHL.U32 R236, R18, 0x8, RZ ;  /* 0x0000000812ec7824 */ /* 0x000fe200078e00ff */
[----:B------:R-:W-:Y:S01]  /*31a0*/  ISETP.GE.AND P2, PT, R234, 0x9, PT ;  /* 0x00000009ea00780c */ /* 0x000fe20003f46270 */
[----:B--2---:R-:W-:-:S05]  /*31b0*/  @!P0 IMAD R12, R12, R16, R3 ;  /* 0x000000100c0c8224 */ /* 0x004fca00078e0203 */
[----:B------:R0:W-:Y:S02]  /*31c0*/  @!P0 STG.E.U8 desc[UR46][R4.64+0x1], R12 ;  /* 0x0000010c04008986 */ /* 0x0001e4000c10112e */
[----:B0-----:R-:W-:-:S04]  /*31d0*/  IMAD.WIDE.U32 R12, R235, R18, R236 ;  /* 0x00000012eb0c7225 */ /* 0x001fc800078e00ec */
[----:B---3--:R-:W-:Y:S02]  /*31e0*/  IMAD.IADD R13, R2, 0x1, R13 ;  /* 0x00000001020d7824 */ /* 0x008fe400078e020d */
[----:B------:R0:W5:Y:S01]  /*31f0*/  LDL.LU R2, [R1+0x54] ;  /* 0x0000540001027983 */ /* 0x0001620000300800 */
[----:B------:R-:W-:Y:S01]  /*3200*/  ISETP.LT.OR P4, PT, R0, 0x1, !P2 ;  /* 0x000000010000780c */ /* 0x000fe20005781670 */
[----:B------:R-:W-:Y:S01]  /*3210*/  BSSY B1, `(.L_x_41) ;  /* 0x0000007000017945 */ /* 0x000fe20003800000 */
[----:B------:R-:W-:-:S04]  /*3220*/  IADD3 R12, P0, P1, R22, R20, R12 ;  /* 0x00000014160c7210 */ /* 0x000fc8000791e00c */
[----:B------:R-:W-:-:S07]  /*3230*/  IADD3.X R13, R233, R21, R13, P0, P1 ;  /* 0x00000015e90d7210 */ /* 0x000fce00007e240d */
[----:B0-----:R-:W-:Y:S05]  /*3240*/  @P4 BRA `(.L_x_42) ;  /* 0x00000000000c4947 */ /* 0x001fea0003800000 */
[----:B-----5:R-:W2:Y:S02]  /*3250*/  LDG.E.U8 R2, desc[UR46][R12.64] ;  /* 0x0000002e0c027981 */ /* 0x020ea4000c1e1100 */
[----:B--2---:R-:W-:-:S05]  /*3260*/  PRMT R3, R2, 0x8880, RZ ;  /* 0x0000888002037816 */ /* 0x004fca00000000ff */
[----:B------:R-:W-:-:S07]  /*3270*/  IMAD R3, R3, R17, RZ ;  /* 0x0000001103037224 */ /* 0x000fce00078e02ff */
.L_x_42:
[----:B------:R-:W-:Y:S05]  /*3280*/  BSYNC B1 ;  /* 0x0000000000017941 */ /* 0x000fea0003800000 */
.L_x_41:
[----:B-----5:R0:W-:Y:S04]  /*3290*/  STL [R1+0x54], R2 ;  /* 0x0000540201007387 */ /* 0x0201e80000100800 */
[----:B0-----:R-:W2:Y:S01]  /*32a0*/  LDL.LU R2, [R1+0x8] ;  /* 0x0000080001027983 */ /* 0x001ea20000300800 */
[----:B------:R-:W-:Y:S01]  /*32b0*/  ISETP.LT.OR P0, PT, R0, 0x2, !P2 ;  /* 0x000000020000780c */ /* 0x000fe20005701670 */
[----:B--2---:R-:W-:-:S05]  /*32c0*/  @!P4 IMAD R2, R2, R16, R3 ;  /* 0x000000100202c224 */ /* 0x004fca00078e0203 */
[----:B------:R0:W-:Y:S04]  /*32d0*/  @!P4 STG.E.U8 desc[UR46][R8.64], R2 ;  /* 0x000000020800c986 */ /* 0x0001e8000c10112e */
[----:B0-----:R0:W5:Y:S01]  /*32e0*/  LDL.LU R2, [R1+0x54] ;  /* 0x0000540001027983 */ /* 0x0011620000300800 */
[----:B------:R-:W-:Y:S04]  /*32f0*/  BSSY B1, `(.L_x_43) ;  /* 0x0000005000017945 */ /* 0x000fe80003800000 */
[----:B------:R-:W-:Y:S05]  /*3300*/  @P0 BRA `(.L_x_44) ;  /* 0x00000000000c0947 */ /* 0x000fea0003800000 */
[----:B-----5:R-:W2:Y:S02]  /*3310*/  LDG.E.U8 R2, desc[UR46][R12.64+0x1] ;  /* 0x0000012e0c027981 */ /* 0x020ea4000c1e1100 */
[----:B--2---:R-:W-:-:S05]  /*3320*/  PRMT R3, R2, 0x8880, RZ ;  /* 0x0000888002037816 */ /* 0x004fca00000000ff */
[----:B------:R-:W-:-:S07]  /*3330*/  IMAD R3, R3, R17, RZ ;  /* 0x0000001103037224 */ /* 0x000fce00078e02ff */
.L_x_44:
[----:B------:R-:W-:Y:S05]  /*3340*/  BSYNC B1 ;  /* 0x0000000000017941 */ /* 0x000fea0003800000 */
.L_x_43:
[----:B-----5:R2:W-:Y:S04]  /*3350*/  STL [R1+0x54], R2 ;  /* 0x0000540201007387 */ /* 0x0205e80000100800 */
[----:B--2---:R-:W2:Y:S01]  /*3360*/  LDL.LU R2, [R1+0xc] ;  /* 0x00000c0001027983 */ /* 0x004ea20000300800 */
[----:B------:R-:W-:Y:S01]  /*3370*/  BSSY B1, `(.L_x_45) ;  /* 0x000000a000017945 */ /* 0x000fe20003800000 */
[----:B--2---:R-:W-:-:S05]  /*3380*/  @!P0 IMAD R2, R2, R16, R3 ;  /* 0x0000001002028224 */ /* 0x004fca00078e0203 */
[----:B------:R2:W-:Y:S04]  /*3390*/  @!P0 STG.E.U8 desc[UR46][R8.64+0x1], R2 ;  /* 0x0000010208008986 */ /* 0x0005e8000c10112e */
[----:B--2---:R2:W5:Y:S01]  /*33a0*/  LDL.LU R2, [R1+0x54] ;  /* 0x0000540001027983 */ /* 0x0045620000300800 */
[C---:B------:R-:W-:Y:S02]  /*33b0*/  ISETP.LT.OR P0, PT, R0.reuse, 0x9, !P3 ;  /* 0x000000090000780c */ /* 0x040fe40005f01670 */
[----:B------:R-:W-:-:S11]  /*33c0*/  ISETP.LT.OR P1, PT, R0, 0xa, !P3 ;  /* 0x0000000a0000780c */ /* 0x000fd60005f21670 */
[----:B--2---:R-:W-:Y:S05]  /*33d0*/  @P0 BRA `(.L_x_46) ;  /* 0x00000000000c0947 */ /* 0x004fea0003800000 */
[----:B-----5:R-:W2:Y:S02]  /*33e0*/  LDG.E.U8 R2, desc[UR46][R14.64+0x8] ;  /* 0x0000082e0e027981 */ /* 0x020ea4000c1e1100 */
[----:B--2---:R-:W-:-:S05]  /*33f0*/  PRMT R3, R2, 0x8880, RZ ;  /* 0x0000888002037816 */ /* 0x004fca00000000ff */
[----:B------:R-:W-:-:S07]  /*3400*/  IMAD R3, R3, R17, RZ ;  /* 0x0000001103037224 */ /* 0x000fce00078e02ff */
.L_x_46:
[----:B------:R-:W-:Y:S05]  /*3410*/  BSYNC B1 ;  /* 0x0000000000017941 */ /* 0x000fea0003800000 */
.L_x_45:
[----:B------:R2:W-:Y:S04]  /*3420*/  STL [R1+0x54], R0 ;  /* 0x0000540001007387 */ /* 0x0005e80000100800 */
[----:B--2---:R-:W2:Y:S01]  /*3430*/  LDL.LU R0, [R1+0x10] ;  /* 0x0000100001007983 */ /* 0x004ea20000300800 */
[----:B------:R-:W-:Y:S01]  /*3440*/  BSSY B1, `(.L_x_47) ;  /* 0x0000008000017945 */ /* 0x000fe20003800000 */
[----:B--2---:R-:W-:-:S05]  /*3450*/  @!P0 IMAD R0, R0, R16, R3 ;  /* 0x0000001000008224 */ /* 0x004fca00078e0203 */
[----:B------:R2:W-:Y:S04]  /*3460*/  @!P0 STG.E.U8 desc[UR46][R4.64+0x8], R0 ;  /* 0x0000080004008986 */ /* 0x0005e8000c10112e */
[----:B--2---:R2:W5:Y:S01]  /*3470*/  LDL.LU R0, [R1+0x54] ;  /* 0x0000540001007983 */ /* 0x0045620000300800 */
[----:B------:R-:W-:Y:S05]  /*3480*/  @P1 BRA `(.L_x_48) ;  /* 0x00000000000c1947 */ /* 0x000fea0003800000 */
[----:B-----5:R-:W3:Y:S02]  /*3490*/  LDG.E.U8 R2, desc[UR46][R14.64+0x9] ;  /* 0x0000092e0e027981 */ /* 0x020ee4000c1e1100 */
[----:B---3--:R-:W-:-:S05]  /*34a0*/  PRMT R3, R2, 0x8880, RZ ;  /* 0x0000888002037816 */ /* 0x008fca00000000ff */
[----:B------:R-:W-:-:S07]  /*34b0*/  IMAD R3, R3, R17, RZ ;  /* 0x0000001103037224 */ /* 0x000fce00078e02ff */
.L_x_48:
[----:B------:R-:W-:Y:S05]  /*34c0*/  BSYNC B1 ;  /* 0x0000000000017941 */ /* 0x000fea0003800000 */
.L_x_47:
[----:B-----5:R3:W-:Y:S04]  /*34d0*/  STL [R1+0x54], R2 ;  /* 0x0000540201007387 */ /* 0x0207e80000100800 */
[----:B---3--:R-:W3:Y:S01]  /*34e0*/  LDL.LU R2, [R1+0x14] ;  /* 0x0000140001027983 */ /* 0x008ee20000300800 */
[----:B------:R-:W-:Y:S01]  /*34f0*/  ISETP.LT.OR P0, PT, R0, 0x9, !P2 ;  /* 0x000000090000780c */ /* 0x000fe20005701670 */
[----:B---3--:R-:W-:-:S05]  /*3500*/  @!P1 IMAD R2, R2, R16, R3 ;  /* 0x0000001002029224 */ /* 0x008fca00078e0203 */
[----:B------:R3:W-:Y:S04]  /*3510*/  @!P1 STG.E.U8 desc[UR46][R4.64+0x9], R2 ;  /* 0x0000090204009986 */ /* 0x0007e8000c10112e */
[----:B---3--:R3:W5:Y:S01]  /*3520*/  LDL.LU R2, [R1+0x54] ;  /* 0x0000540001027983 */ /* 0x0087620000300800 */
[----:B------:R-:W-:Y:S01]  /*3530*/  BSSY B1, `(.L_x_49) ;  /* 0x0000009000017945 */ /* 0x000fe20003800000 */
[C---:B------:R-:W-:Y:S02]  /*3540*/  ISETP.LT.OR P1, PT, R0.reuse, 0xa, !P2 ;  /* 0x0000000a0000780c */ /* 0x040fe40005721670 */
[C---:B------:R-:W-:Y:S02]  /*3550*/  ISETP.LT.OR P4, PT, R0.reuse, 0x11, !P3 ;  /* 0x000000110000780c */ /* 0x040fe40005f81670 */
[----:B------:R-:W-:-:S02]  /*3560*/  ISETP.LT.OR P5, PT, R0, 0x12, !P3 ;  /* 0x000000120000780c */ /* 0x000fc40005fa1670 */
[----:B------:R-:W-:Y:S01]  /*3570*/  ISETP.LT.OR P6, PT, R0, 0x11, !P2 ;  /* 0x000000110000780c */ /* 0x000fe200057c1670 */
[----:B---3--:R-:W-:-:S12]  /*3580*/  @P0 BRA `(.L_x_50) ;  /* 0x00000000000c0947 */ /* 0x008fd80003800000 */
[----:B-----5:R-:W3:Y:S02]  /*3590*/  LDG.E.U8 R2, desc[UR46][R12.64+0x8] ;  /* 0x0000082e0c027981 */ /* 0x020ee4000c1e1100 */
[----:B---3--:R-:W-:-:S05]  /*35a0*/  PRMT R3, R2, 0x8880, RZ ;  /* 0x0000888002037816 */ /* 0x008fca00000000ff */
[----:B------:R-:W-:-:S07]  /*35b0*/  IMAD R3, R3, R17, RZ ;  /* 0x0000001103037224 */ /* 0x000fce00078e02ff */
.L_x_50:
[----:B------:R-:W-:Y:S05]  /*35c0*/  BSYNC B1 ;  /* 0x0000000000017941 */ /* 0x000fea0003800000 */
.L_x_49:
[----:B------:R3:W-:Y:S04]  /*35d0*/  STL [R1+0x54], R0 ;  /* 0x0000540001007387 */ /* 0x0007e80000100800 */
[----:B---3--:R-:W3:Y:S01]  /*35e0*/  LDL.LU R0, [R1+0x18] ;  /* 0x0000180001007983 */ /* 0x008ee20000300800 */
[----:B------:R-:W-:Y:S01]  /*35f0*/  BSSY B1, `(.L_x_51) ;  /* 0x0000008000017945 */ /* 0x000fe20003800000 */
[----:B---3--:R-:W-:-:S05]  /*3600*/  @!P0 IMAD R0, R0, R16, R3 ;  /* 0x0000001000008224 */ /* 0x008fca00078e0203 */
[----:B------:R3:W-:Y:S04]  /*3610*/  @!P0 STG.E.U8 desc[UR46][R8.64+0x8], R0 ;  /* 0x0000080008008986 */ /* 0x0007e8000c10112e */
[----:B---3--:R3:W5:Y:S01]  /*3620*/  LDL.LU R0, [R1+0x54] ;  /* 0x0000540001007983 */ /* 0x0087620000300800 */
[----:B------:R-:W-:Y:S05]  /*3630*/  @P1 BRA `(.L_x_52) ;  /* 0x00000000000c1947 */ /* 0x000fea0003800000 */
[----:B-----5:R-:W4:Y:S02]  /*3640*/  LDG.E.U8 R2, desc[UR46][R12.64+0x9] ;  /* 0x0000092e0c027981 */ /* 0x020f24000c1e1100 */
[----:B----4-:R-:W-:-:S05]  /*3650*/  PRMT R3, R2, 0x8880, RZ ;  /* 0x0000888002037816 */ /* 0x010fca00000000ff */
[----:B------:R-:W-:-:S07]  /*3660*/  IMAD R3, R3, R17, RZ ;  /* 0x0000001103037224 */ /* 0x000fce00078e02ff */
.L_x_52:
[----:B------:R-:W-:Y:S05]  /*3670*/  BSYNC B1 ;  /* 0x0000000000017941 */ /* 0x000fea0003800000 */
.L_x_51:
[----:B-----5:R4:W-:Y:S04]  /*3680*/  STL [R1+0x54], R0 ;  /* 0x0000540001007387 */ /* 0x0209e80000100800 */
[----:B----4-:R-:W4:Y:S01]  /*3690*/  LDL.LU R0, [R1+0x1c] ;  /* 0x00001c0001007983 */ /* 0x010f220000300800 */
[----:B------:R-:W-:Y:S01]  /*36a0*/  BSSY B1, `(.L_x_53) ;  /* 0x0000008000017945 */ /* 0x000fe20003800000 */
[----:B----4-:R-:W-:-:S05]  /*36b0*/  @!P1 IMAD R0, R0, R16, R3 ;  /* 0x0000001000009224 */ /* 0x010fca00078e0203 */
[----:B------:R4:W-:Y:S04]  /*36c0*/  @!P1 STG.E.U8 desc[UR46][R8.64+0x9], R0 ;  /* 0x0000090008009986 */ /* 0x0009e8000c10112e */
[----:B----4-:R4:W5:Y:S01]  /*36d0*/  LDL.LU R0, [R1+0x54] ;  /* 0x0000540001007983 */ /* 0x0109620000300800 */
[----:B------:R-:W-:Y:S05]  /*36e0*/  @P4 BRA `(.L_x_54) ;  /* 0x00000000000c4947 */ /* 0x000fea0003800000 */
[----:B------:R-:W2:Y:S02]  /*36f0*/  LDG.E.U8 R2, desc[UR46][R14.64+0x10] ;  /* 0x0000102e0e027981 */ /* 0x000ea4000c1e1100 */
[----:B--2---:R-:W-:-:S05]  /*3700*/  PRMT R3, R2, 0x8880, RZ ;  /* 0x0000888002037816 */ /* 0x004fca00000000ff */
[----:B------:R-:W-:-:S07]  /*3710*/  IMAD R3, R3, R17, RZ ;  /* 0x0000001103037224 */ /* 0x000fce00078e02ff */
.L_x_54:
[----:B------:R-:W-:Y:S05]  /*3720*/  BSYNC B1 ;  /* 0x0000000000017941 */ /* 0x000fea0003800000 */
.L_x_53:
[----:B-----5:R0:W-:Y:S04]  /*3730*/  STL [R1+0x54], R0 ;  /* 0x0000540001007387 */ /* 0x0201e80000100800 */
[----:B0-----:R-:W2:Y:S01]  /*3740*/  LDL.LU R0, [R1+0x20] ;  /* 0x0000200001007983 */ /* 0x001ea20000300800 */
[----:B------:R-:W-:Y:S01]  /*3750*/  BSSY B1, `(.L_x_55) ;  /* 0x0000008000017945 */ /* 0x000fe20003800000 */
[----:B--2---:R-:W-:-:S05]  /*3760*/  @!P4 IMAD R0, R0, R16, R3 ;  /* 0x000000100000c224 */ /* 0x004fca00078e0203 */
[----:B------:R0:W-:Y:S04]  /*3770*/  @!P4 STG.E.U8 desc[UR46][R4.64+0x10], R0 ;  /* 0x000010000400c986 */ /* 0x0001e8000c10112e */
[----:B0-----:R0:W5:Y:S01]  /*3780*/  LDL.LU R0, [R1+0x54] ;  /* 0x0000540001007983 */ /* 0x0011620000300800 */
[----:B------:R-:W-:Y:S05]  /*3790*/  @P5 BRA `(.L_x_56) ;  /* 0x00000000000c5947 */ /* 0x000fea0003800000 */
[----:B------:R-:W2:Y:S02]  /*37a0*/  LDG.E.U8 R2, desc[UR46][R14.64+0x11] ;  /* 0x0000112e0e027981 */ /* 0x000ea4000c1e1100 */
[----:B--2---:R-:W-:-:S05]  /*37b0*/  PRMT R3, R2, 0x8880, RZ ;  /* 0x0000888002037816 */ /* 0x004fca00000000ff */
[----:B------:R-:W-:-:S07]  /*37c0*/  IMAD R3, R3, R17, RZ ;  /* 0x0000001103037224 */ /* 0x000fce00078e02ff */
.L_x_56:
[----:B------:R-:W-:Y:S05]  /*37d0*/  BSYNC B1 ;  /* 0x0000000000017941 */ /* 0x000fea0003800000 */
.L_x_55:
[----:B-----5:R2:W-:Y:S04]  /*37e0*/  STL [R1+0x54], R0 ;  /* 0x0000540001007387 */ /* 0x0205e80000100800 */
[----:B--2---:R-:W2:Y:S01]  /*37f0*/  LDL.LU R0, [R1+0x24] ;  /* 0x0000240001007983 */ /* 0x004ea20000300800 */
[----:B------:R-:W-:Y:S01]  /*3800*/  BSSY B1, `(.L_x_57) ;  /* 0x0000008000017945 */ /* 0x000fe20003800000 */
[----:B--2---:R-:W-:-:S05]  /*3810*/  @!P5 IMAD R0, R0, R16, R3 ;  /* 0x000000100000d224 */ /* 0x004fca00078e0203 */
[----:B------:R2:W-:Y:S04]  /*3820*/  @!P5 STG.E.U8 desc[UR46][R4.64+0x11], R0 ;  /* 0x000011000400d986 */ /* 0x0005e8000c10112e */
[----:B--2---:R2:W5:Y:S01]  /*3830*/  LDL.LU R0, [R1+0x54] ;  /* 0x0000540001007983 */ /* 0x0045620000300800 */
[----:B------:R-:W-:Y:S05]  /*3840*/  @P6 BRA `(.L_x_58) ;  /* 0x00000000000c6947 */ /* 0x000fea0003800000 */
[----:B------:R-:W3:Y:S02]  /*3850*/  LDG.E.U8 R2, desc[UR46][R12.64+0x10] ;  /* 0x0000102e0c027981 */ /* 0x000ee4000c1e1100 */
[----:B---3--:R-:W-:-:S05]  /*3860*/  PRMT R3, R2, 0x8880, RZ ;  /* 0x0000888002037816 */ /* 0x008fca00000000ff */
[----:B------:R-:W-:-:S07]  /*3870*/  IMAD R3, R3, R17, RZ ;  /* 0x0000001103037224 */ /* 0x000fce00078e02ff */
.L_x_58:
[----:B------:R-:W-:Y:S05]  /*3880*/  BSYNC B1 ;  /* 0x0000000000017941 */ /* 0x000fea0003800000 */
.L_x_57:
[----:B------:R0:W-:Y:S04]  /*3890*/  STL.64 [R1+0x58], R4 ;  /* 0x0000580401007387 */ /* 0x0001e80000100a00 */
[----:B0-----:R-:W2:Y:S01]  /*38a0*/  LDL.LU R5, [R1+0x28] ;  /* 0x0000280001057983 */ /* 0x001ea20000300800 */
[----:B------:R-:W-:Y:S02]  /*38b0*/  IADD3 R235, P0, R235, 0x80, RZ ;  /* 0x00000080ebeb7810 */ /* 0x000fe40007f1e0ff */
[C---:B-----5:R-:W-:Y:S02]  /*38c0*/  ISETP.LT.OR P4, PT, R0.reuse, 0x12, !P2 ;  /* 0x000000120000780c */ /* 0x060fe40005781670 */
[C---:B------:R-:W-:Y:S01]  /*38d0*/  ISETP.LT.OR P1, PT, R0.reuse, 0x19, !P3 ;  /* 0x000000190000780c */ /* 0x040fe20005f21670 */
[----:B------:R-:W-:Y:S01]  /*38e0*/  IMAD.X R4, RZ, RZ, UR9, P0 ;  /* 0x00000009ff047e24 */ /* 0x000fe200080e06ff */
[----:B------:R-:W-:Y:S01]  /*38f0*/  BSSY B1, `(.L_x_59) ;  /* 0x0000010000017945 */ /* 0x000fe20003800000 */
[----:B------:R-:W-:-:S02]  /*3900*/  ISETP.LT.OR P5, PT, R0, 0x1a, !P3 ;  /* 0x0000001a0000780c */ /* 0x000fc40005fa1670 */
[----:B------:R-:W-:Y:S01]  /*3910*/  IMAD R4, R4, R18, RZ ;  /* 0x0000001204047224 */ /* 0x000fe200078e02ff */
[----:B------:R-:W-:-:S03]  /*3920*/  ISETP.LT.OR P0, PT, R0, 0x1a, !P2 ;  /* 0x0000001a0000780c */ /* 0x000fc60005701670 */
[----:B------:R-:W-:Y:S02]  /*3930*/  IMAD R19, R235, R19, R4 ;  /* 0x00000013eb137224 */ /* 0x000fe400078e0204 */
[----:B--2---:R-:W-:-:S05]  /*3940*/  @!P6 IMAD R5, R5, R16, R3 ;  /* 0x000000100505e224 */ /* 0x004fca00078e0203 */
[----:B------:R0:W-:Y:S01]  /*3950*/  @!P6 STG.E.U8 desc[UR46][R8.64+0x10], R5 ;  /* 0x000010050800e986 */ /* 0x0001e2000c10112e */
[----:B------:R-:W-:Y:S01]  /*3960*/  ISETP.LT.OR P6, PT, R0, 0x19, !P2 ;  /* 0x000000190000780c */ /* 0x000fe200057c1670 */
[----:B0-----:R-:W-:-:S05]  /*3970*/  IMAD.WIDE.U32 R4, R235, R18, R236 ;  /* 0x00000012eb047225 */ /* 0x001fca00078e00ec */
[----:B------:R0:W-:Y:S04]  /*3980*/  STL.64 [R1], R4 ;  /* 0x0000000401007387 */ /* 0x0001e80000100a00 */
[----:B0-----:R0:W5:Y:S01]  /*3990*/  LDL.LU.64 R4, [R1+0x58] ;  /* 0x0000580001047983 */ /* 0x0011620000300a00 */
[----:B------:R-:W-:Y:S01]  /*39a0*/  IMAD.WIDE.U32 R236, R235, R18, R232 ;  /* 0x00000012ebec7225 */ /* 0x000fe200078e00e8 */
[----:B------:R-:W-:Y:S06]  /*39b0*/  @P4 BRA `(.L_x_60) ;  /* 0x00000000000c4947 */ /* 0x000fec0003800000 */
[----:B------:R-:W2:Y:S02]  /*39c0*/  LDG.E.U8 R2, desc[UR46][R12.64+0x11] ;  /* 0x0000112e0c027981 */ /* 0x000ea4000c1e1100 */
[----:B--2---:R-:W-:-:S05]  /*39d0*/  PRMT R3, R2, 0x8880, RZ ;  /* 0x0000888002037816 */ /* 0x004fca00000000ff */
[----:B------:R-:W-:-:S07]  /*39e0*/  IMAD R3, R3, R17, RZ ;  /* 0x0000001103037224 */ /* 0x000fce00078e02ff */
.L_x_60:
[----:B------:R-:W-:Y:S05]  /*39f0*/  BSYNC B1 ;  /* 0x0000000000017941 */ /* 0x000fea0003800000 */
.L_x_59:
[----:B------:R-:W2:Y:S01]  /*3a00*/  LDL.LU R18, [R1+0x2c] ;  /* 0x00002c0001127983 */ /* 0x000ea20000300800 */
[----:B------:R-:W-:Y:S01]  /*3a10*/  BSSY B1, `(.L_x_61) ;  /* 0x0000007000017945 */ /* 0x000fe20003800000 */
[----:B--2---:R-:W-:-:S05]  /*3a20*/  @!P4 IMAD R18, R18, R16, R3 ;  /* 0x000000101212c224 */ /* 0x004fca00078e0203 */
[----:B------:R2:W-:Y:S01]  /*3a30*/  @!P4 STG.E.U8 desc[UR46][R8.64+0x11], R18 ;  /* 0x000011120800c986 */ /* 0x0005e2000c10112e */
[----:B------:R-:W-:Y:S05]  /*3a40*/  @P1 BRA `(.L_x_62) ;  /* 0x00000000000c1947 */ /* 0x000fea0003800000 */
[----:B------:R-:W3:Y:S02]  /*3a50*/  LDG.E.U8 R2, desc[UR46][R14.64+0x18] ;  /* 0x0000182e0e027981 */ /* 0x000ee4000c1e1100 */
[----:B---3--:R-:W-:-:S05]  /*3a60*/  PRMT R3, R2, 0x8880, RZ ;  /* 0x0000888002037816 */ /* 0x008fca00000000ff */
[----:B------:R-:W-:-:S07]  /*3a70*/  IMAD R3, R3, R17, RZ ;  /* 0x0000001103037224 */ /* 0x000fce00078e02ff */
.L_x_62:
[----:B------:R-:W-:Y:S05]  /*3a80*/  BSYNC B1 ;  /* 0x0000000000017941 */ /* 0x000fea0003800000 */
.L_x_61:
[----:B--2---:R-:W2:Y:S01]  /*3a90*/  LDL.LU R18, [R1+0x30] ;  /* 0x0000300001127983 */ /* 0x004ea20000300800 */
[----:B------:R-:W-:Y:S01]  /*3aa0*/  BSSY B1, `(.L_x_63) ;  /* 0x0000007000017945 */ /* 0x000fe20003800000 */
[----:B--2---:R-:W-:-:S05]  /*3ab0*/  @!P1 IMAD R18, R18, R16, R3 ;  /* 0x0000001012129224 */ /* 0x004fca00078e0203 */
[----:B-----5:R2:W-:Y:S01]  /*3ac0*/  @!P1 STG.E.U8 desc[UR46][R4.64+0x18], R18 ;  /* 0x0000181204009986 */ /* 0x0205e2000c10112e */
[----:B------:R-:W-:Y:S05]  /*3ad0*/  @P5 BRA `(.L_x_64) ;  /* 0x00000000000c5947 */ /* 0x000fea0003800000 */
[----:B------:R-:W5:Y:S02]  /*3ae0*/  LDG.E.U8 R2, desc[UR46][R14.64+0x19] ;  /* 0x0000192e0e027981 */ /* 0x000f64000c1e1100 */
[----:B-----5:R-:W-:-:S05]  /*3af0*/  PRMT R3, R2, 0x8880, RZ ;  /* 0x0000888002037816 */ /* 0x020fca00000000ff */
[----:B------:R-:W-:-:S07]  /*3b00*/  IMAD R3, R3, R17, RZ ;  /* 0x0000001103037224 */ /* 0x000fce00078e02ff */
.L_x_64:
[----:B------:R-:W-:Y:S05]  /*3b10*/  BSYNC B1 ;  /* 0x0000000000017941 */ /* 0x000fea0003800000 */
.L_x_63:
[----:B--2---:R-:W2:Y:S01]  /*3b20*/  LDL.LU R18, [R1+0x34] ;  /* 0x0000340001127983 */ /* 0x004ea20000300800 */
[----:B------:R-:W-:Y:S01]  /*3b30*/  BSSY B1, `(.L_x_65) ;  /* 0x0000007000017945 */ /* 0x000fe20003800000 */
[----:B--2---:R-:W-:-:S05]  /*3b40*/  @!P5 IMAD R18, R18, R16, R3 ;  /* 0x000000101212d224 */ /* 0x004fca00078e0203 */
[----:B------:R2:W-:Y:S01]  /*3b50*/  @!P5 STG.E.U8 desc[UR46][R4.64+0x19], R18 ;  /* 0x000019120400d986 */ /* 0x0005e2000c10112e */
[----:B------:R-:W-:Y:S05]  /*3b60*/  @P6 BRA `(.L_x_66) ;  /* 0x00000000000c6947 */ /* 0x000fea0003800000 */
[----:B------:R-:W5:Y:S02]  /*3b70*/  LDG.E.U8 R2, desc[UR46][R12.64+0x18] ;  /* 0x0000182e0c027981 */ /* 0x000f64000c1e1100 */
[----:B-----5:R-:W-:-:S05]  /*3b80*/  PRMT R3, R2, 0x8880, RZ ;  /* 0x0000888002037816 */ /* 0x020fca00000000ff */
[----:B------:R-:W-:-:S07]  /*3b90*/  IMAD R3, R3, R17, RZ ;  /* 0x0000001103037224 */ /* 0x000fce00078e02ff */
.L_x_66:
[----:B------:R-:W-:Y:S05]  /*3ba0*/  BSYNC B1 ;  /* 0x0000000000017941 */ /* 0x000fea0003800000 */
.L_x_65:
        /* <DEDUP_REMOVED lines=8> */
.L_x_68:
[----:B------:R-:W-:Y:S05]  /*3c30*/  BSYNC B1 ;  /* 0x0000000000017941 */ /* 0x000fea0003800000 */
.L_x_67:
[----:B--2---:R-:W2:Y:S04]  /*3c40*/  LDL.LU R18, [R1+0x3c] ;  /* 0x00003c0001127983 */ /* 0x004ea80000300800 */
[----:B------:R0:W-:Y:S04]  /*3c50*/  STL.64 [R1+0x58], R4 ;  /* 0x0000580401007387 */ /* 0x0001e80000100a00 */
[----:B0-----:R-:W3:Y:S01]  /*3c60*/  LDL.LU.64 R4, [R1] ;  /* 0x0000000001047983 */ /* 0x001ee20000300a00 */
[----:B------:R-:W-:-:S04]  /*3c70*/  ISETP.GE.AND P1, PT, R234, 0x81, PT ;  /* 0x00000081ea00780c */ /* 0x000fc80003f26270 */
[----:B------:R-:W-:Y:S01]  /*3c80*/  ISETP.LT.OR P6, PT, R0, 0x1, !P1 ;  /* 0x000000010000780c */ /* 0x000fe20004fc1670 */
[----:B--2---:R-:W-:-:S05]  /*3c90*/  @!P0 IMAD R23, R18, R16, R3 ;  /* 0x0000001012178224 */ /* 0x004fca00078e0203 */
[----:B------:R0:W-:Y:S01]  /*3ca0*/  @!P0 STG.E.U8 desc[UR46][R8.64+0x19], R23 ;  /* 0x0000191708008986 */ /* 0x0001e2000c10112e */
[-C--:B---3--:R-:W-:Y:S02]  /*3cb0*/  IADD3 R18, P4, P5, R22, R20.reuse, R4 ;  /* 0x0000001416127210 */ /* 0x088fe40007d9e004 */
[----:B------:R-:W-:Y:S01]  /*3cc0*/  IADD3 R22, P0, R236, R20, RZ ;  /* 0x00000014ec167210 */ /* 0x000fe20007f1e0ff */
[----:B------:R-:W-:Y:S02]  /*3cd0*/  IMAD.IADD R20, R19, 0x1, R5 ;  /* 0x0000000113147824 */ /* 0x000fe400078e0205 */
[----:B------:R2:W5:Y:S01]  /*3ce0*/  LDL.LU.64 R4, [R1+0x58] ;  /* 0x0000580001047983 */ /* 0x0005620000300a00 */
[----:B------:R-:W-:Y:S01]  /*3cf0*/  BSSY B1, `(.L_x_69) ;  /* 0x0000006000017945 */ /* 0x000fe20003800000 */
[----:B0-----:R-:W-:-:S03]  /*3d00*/  IADD3.X R23, R21, R237, R19, P0, !PT ;  /* 0x000000ed15177210 */ /* 0x001fc600007fe413 */
[----:B------:R-:W-:Y:S05]  /*3d10*/  @P6 BRA `(.L_x_70) ;  /* 0x00000000000c6947 */ /* 0x000fea0003800000 */
[----:B------:R-:W3:Y:S02]  /*3d20*/  LDG.E.U8 R2, desc[UR46][R22.64] ;  /* 0x0000002e16027981 */ /* 0x000ee4000c1e1100 */
[----:B---3--:R-:W-:-:S05]  /*3d30*/  PRMT R3, R2, 0x8880, RZ ;  /* 0x0000888002037816 */ /* 0x008fca00000000ff */
[----:B------:R-:W-:-:S07]  /*3d40*/  IMAD R3, R3, R17, RZ ;  /* 0x0000001103037224 */ /* 0x000fce00078e02ff */
.L_x_70:
[----:B------:R-:W-:Y:S05]  /*3d50*/  BSYNC B1 ;  /* 0x0000000000017941 */ /* 0x000fea0003800000 */
.L_x_69:
[----:B------:R-:W-:Y:S01]  /*3d60*/  IADD3.X R19, R233, R21, R20, P4, P5 ;  /* 0x00000015e9137210 */ /* 0x000fe200027ea414 */
[----:B------:R-:W-:Y:S01]  /*3d70*/  @!P6 IMAD R216, R216, R16, R3 ;  /* 0x00000010d8d8e224 */ /* 0x000fe200078e0203 */
[----:B------:R-:W-:Y:S01]  /*3d80*/  ISETP.LT.OR P4, PT, R0, 0x2, !P1 ;  /* 0x000000020000780c */ /* 0x000fe20004f81670 */
[----:B------:R-:W-:Y:S01]  /*3d90*/  BSSY B1, `(.L_x_71) ;  /* 0x0000009000017945 */ /* 0x000fe20003800000 */
[----:B------:R-:W-:Y:S02]  /*3da0*/  ISETP.GE.AND P0, PT, R234, 0x89, PT ;  /* 0x00000089ea00780c */ /* 0x000fe40003f06270 */
[----:B------:R0:W-:Y:S02]  /*3db0*/  @!P6 STG.E.U8 desc[UR46][R6.64], R216 ;  /* 0x000000d80600e986 */ /* 0x0001e4000c10112e */
[C---:B------:R-:W-:Y:S02]  /*3dc0*/  ISETP.LT.OR P5, PT, R0.reuse, 0x1, !P0 ;  /* 0x000000010000780c */ /* 0x040fe400047a1670 */
[----:B------:R-:W-:-:S05]  /*3dd0*/  ISETP.LT.OR P6, PT, R0, 0x2, !P0 ;  /* 0x000000020000780c */ /* 0x000fca00047c1670 */
[----:B------:R-:W-:Y:S08]  /*3de0*/  @P4 BRA `(.L_x_72) ;  /* 0x00000000000c4947 */ /* 0x000ff00003800000 */
[----:B------:R-:W3:Y:S02]  /*3df0*/  LDG.E.U8 R2, desc[UR46][R22.64+0x1] ;  /* 0x0000012e16027981 */ /* 0x000ee4000c1e1100 */
[----:B---3--:R-:W-:-:S05]  /*3e00*/  PRMT R20, R2, 0x8880, RZ ;  /* 0x0000888002147816 */ /* 0x008fca00000000ff */
[----:B------:R-:W-:-:S07]  /*3e10*/  IMAD R3, R20, R17, RZ ;  /* 0x0000001114037224 */ /* 0x000fce00078e02ff */
.L_x_72:
[----:B------:R-:W-:Y:S05]  /*3e20*/  BSYNC B1 ;  /* 0x0000000000017941 */ /* 0x000fea0003800000 */
.L_x_71:
[----:B------:R-:W-:Y:S01]  /*3e30*/  @!P4 IMAD R217, R217, R16, R3 ;  /* 0x00000010d9d9c224 */ /* 0x000fe200078e0203 */
[----:B------:R-:W-:Y:S04]  /*3e40*/  BSSY B1, `(.L_x_73) ;  /* 0x0000006000017945 */ /* 0x000fe80003800000 */
[----:B------:R3:W-:Y:S01]  /*3e50*/  @!P4 STG.E.U8 desc[UR46][R6.64+0x1], R217 ;  /* 0x000001d90600c986 */ /* 0x0007e2000c10112e */
[----:B------:R-:W-:Y:S05]  /*3e60*/  @P5 BRA `(.L_x_74) ;  /* 0x00000000000c5947 */ /* 0x000fea0003800000 */
[----:B------:R-:W2:Y:S02]  /*3e70*/  LDG.E.U8 R2, desc[UR46][R18.64] ;  /* 0x0000002e12027981 */ /* 0x000ea4000c1e1100 */
[----:B--2---:R-:W-:-:S05]  /*3e80*/  PRMT R20, R2, 0x8880, RZ ;  /* 0x0000888002147816 */ /* 0x004fca00000000ff */
[----:B------:R-:W-:-:S07]  /*3e90*/  IMAD R3, R20, R17, RZ ;  /* 0x0000001114037224 */ /* 0x000fce00078e02ff */
.L_x_74:
[----:B------:R-:W-:Y:S05]  /*3ea0*/  BSYNC B1 ;  /* 0x0000000000017941 */ /* 0x000fea0003800000 */
.L_x_73:
[----:B------:R-:W-:Y:S01]  /*3eb0*/  @!P5 IMAD R21, R218, R16, R3 ;  /* 0x00000010da15d224 */ /* 0x000fe200078e0203 */
[----:B------:R-:W-:Y:S04]  /*3ec0*/  BSSY B1, `(.L_x_75) ;  /* 0x0000006000017945 */ /* 0x000fe80003800000 */
[----:B------:R0:W-:Y:S01]  /*3ed0*/  @!P5 STG.E.U8 desc[UR46][R10.64], R21 ;  /* 0x000000150a00d986 */ /* 0x0001e2000c10112e */
[----:B------:R-:W-:Y:S05]  /*3ee0*/  @P6 BRA `(.L_x_76) ;  /* 0x00000000000c6947 */ /* 0x000fea0003800000 */
[----:B------:R-:W2:Y:S02]  /*3ef0*/  LDG.E.U8 R2, desc[UR46][R18.64+0x1] ;  /* 0x0000012e12027981 */ /* 0x000ea4000c1e1100 */
[----:B--2---:R-:W-:-:S05]  /*3f00*/  PRMT R20, R2, 0x8880, RZ ;  /* 0x0000888002147816 */ /* 0x004fca00000000ff */
[----:B------:R-:W-:-:S07]  /*3f10*/  IMAD R3, R20, R17, RZ ;  /* 0x0000001114037224 */ /* 0x000fce00078e02ff */
.L_x_76:
[----:B------:R-:W-:Y:S05]  /*3f20*/  BSYNC B1 ;  /* 0x0000000000017941 */ /* 0x000fea0003800000 */
.L_x_75:
[C---:B------:R-:W-:Y:S01]  /*3f30*/  ISETP.LT.OR P4, PT, R0.reuse, 0x9, !P1 ;  /* 0x000000090000780c */ /* 0x040fe20004f81670 */
[----:B------:R-:W-:Y:S01]  /*3f40*/  @!P6 IMAD R219, R219, R16, R3 ;  /* 0x00000010dbdbe224 */ /* 0x000fe200078e0203 */
[----:B------:R-:W-:Y:S01]  /*3f50*/  BSSY B1, `(.L_x_77) ;  /* 0x0000008000017945 */ /* 0x000fe20003800000 */
[----:B------:R-:W-:-:S03]  /*3f60*/  ISETP.LT.OR P5, PT, R0, 0xa, !P1 ;  /* 0x0000000a0000780c */ /* 0x000fc60004fa1670 */
[----:B------:R0:W-:Y:S01]  /*3f70*/  @!P6 STG.E.U8 desc[UR46][R10.64+0x1], R219 ;  /* 0x000001db0a00e986 */ /* 0x0001e2000c10112e */
[----:B------:R-:W-:-:S06]  /*3f80*/  ISETP.LT.OR P6, PT, R0, 0x9, !P0 ;  /* 0x000000090000780c */ /* 0x000fcc00047c1670 */
[----:B------:R-:W-:Y:S07]  /*3f90*/  @P4 BRA `(.L_x_78) ;  /* 0x00000000000c4947 */ /* 0x000fee0003800000 */
[----:B------:R-:W2:Y:S02]  /*3fa0*/  LDG.E.U8 R2, desc[UR46][R22.64+0x8] ;  /* 0x0000082e16027981 */ /* 0x000ea4000c1e1100 */
[----:B--2---:R-:W-:-:S05]  /*3fb0*/  PRMT R20, R2, 0x8880, RZ ;  /* 0x0000888002147816 */ /* 0x004fca00000000ff */
[----:B------:R-:W-:-:S07]  /*3fc0*/  IMAD R3, R20, R17, RZ ;  /* 0x0000001114037224 */ /* 0x000fce00078e02ff */
.L_x_78:
[----:B------:R-:W-:Y:S05]  /*3fd0*/  BSYNC B1 ;  /* 0x0000000000017941 */ /* 0x000fea0003800000 */
.L_x_77:
[----:B0-----:R-:W-:Y:S01]  /*3fe0*/  @!P4 IMAD R21, R220, R16, R3 ;  /* 0x00000010dc15c224 */ /* 0x001fe200078e0203 */
[----:B------:R-:W-:Y:S04]  /*3ff0*/  BSSY B1, `(.L_x_79) ;  /* 0x0000006000017945 */ /* 0x000fe80003800000 */
[----:B------:R0:W-:Y:S01]  /*4000*/  @!P4 STG.E.U8 desc[UR46][R6.64+0x8], R21 ;  /* 0x000008150600c986 */ /* 0x0001e2000c10112e */
[----:B------:R-:W-:Y:S05]  /*4010*/  @P5 BRA `(.L_x_80) ;  /* 0x00000000000c5947 */ /* 0x000fea0003800000 */
[----:B------:R-:W2:Y:S02]  /*4020*/  LDG.E.U8 R2, desc[UR46][R22.64+0x9] ;  /* 0x0000092e16027981 */ /* 0x000ea4000c1e1100 */
[----:B--2---:R-:W-:-:S05]  /*4030*/  PRMT R20, R2, 0x8880, RZ ;  /* 0x0000888002147816 */ /* 0x004fca00000000ff */
[----:B------:R-:W-:-:S07]  /*4040*/  IMAD R3, R20, R17, RZ ;  /* 0x0000001114037224 */ /* 0x000fce00078e02ff */
.L_x_80:
[----:B------:R-:W-:Y:S05]  /*4050*/  BSYNC B1 ;  /* 0x0000000000017941 */ /* 0x000fea0003800000 */
.L_x_79:
[----:B------:R-:W-:Y:S01]  /*4060*/  @!P5 IMAD R221, R221, R16, R3 ;  /* 0x00000010ddddd224 */ /* 0x000fe200078e0203 */
[----:B------:R-:W-:Y:S04]  /*4070*/  BSSY B1, `(.L_x_81) ;  /* 0x0000006000017945 */ /* 0x000fe80003800000 */
[----:B------:R0:W-:Y:S01]  /*4080*/  @!P5 STG.E.U8 desc[UR46][R6.64+0x9], R221 ;  /* 0x000009dd0600d986 */ /* 0x0001e2000c10112e */
[----:B------:R-:W-:Y:S05]  /*4090*/  @P6 BRA `(.L_x_82) ;  /* 0x00000000000c6947 */ /* 0x000fea0003800000 */
[----:B------:R-:W2:Y:S02]  /*40a0*/  LDG.E.U8 R2, desc[UR46][R18.64+0x8] ;  /* 0x0000082e12027981 */ /* 0x000ea4000c1e1100 */
[----:B--2---:R-:W-:-:S05]  /*40b0*/  PRMT R20, R2, 0x8880, RZ ;  /* 0x0000888002147816 */ /* 0x004fca00000000ff */
[----:B------:R-:W-:-:S07]  /*40c0*/  IMAD R3, R20, R17, RZ ;  /* 0x0000001114037224 */ /* 0x000fce00078e02ff */
.L_x_82:
[----:B------:R-:W-:Y:S05]  /*40d0*/  BSYNC B1 ;  /* 0x0000000000017941 */ /* 0x000fea0003800000 */
.L_x_81:
[----:B------:R-:W-:Y:S01]  /*40e0*/  ISETP.LT.OR P4, PT, R0, 0xa, !P0 ;  /* 0x0000000a0000780c */ /* 0x000fe20004781670 */
[----:B0-----:R-:W-:Y:S01]  /*40f0*/  @!P6 IMAD R21, R222, R16, R3 ;  /* 0x00000010de15e224 */ /* 0x001fe200078e0203 */
        /* <DEDUP_REMOVED lines=8> */
.L_x_84:
[----:B------:R-:W-:Y:S05]  /*4180*/  BSYNC B1 ;  /* 0x0000000000017941 */ /* 0x000fea0003800000 */
.L_x_83:
[----:B------:R-:W-:Y:S01]  /*4190*/  @!P4 IMAD R223, R223, R16, R3 ;  /* 0x00000010dfdfc224 */ /* 0x000fe200078e0203 */
[----:B------:R-:W-:Y:S04]  /*41a0*/  BSSY B1, `(.L_x_85) ;  /* 0x0000006000017945 */ /* 0x000fe80003800000 */
[----:B------:R0:W-:Y:S01]  /*41b0*/  @!P4 STG.E.U8 desc[UR46][R10.64+0x9], R223 ;  /* 0x000009df0a00c986 */ /* 0x0001e2000c10112e */
[----:B------:R-:W-:Y:S05]  /*41c0*/  @P5 BRA `(.L_x_86) ;  /* 0x00000000000c5947 */ /* 0x000fea0003800000 */
[----:B------:R-:W2:Y:S02]  /*41d0*/  LDG.E.U8 R2, desc[UR46][R22.64+0x10] ;  /* 0x0000102e16027981 */ /* 0x000ea4000c1e1100 */
[----:B--2---:R-:W-:-:S05]  /*41e0*/  PRMT R20, R2, 0x8880, RZ ;  /* 0x0000888002147816 */ /* 0x004fca00000000ff */
[----:B------:R-:W-:-:S07]  /*41f0*/  IMAD R3, R20, R17, RZ ;  /* 0x0000001114037224 */ /* 0x000fce00078e02ff */
.L_x_86:
[----:B------:R-:W-:Y:S05]  /*4200*/  BSYNC B1 ;  /* 0x0000000000017941 */ /* 0x000fea0003800000 */
.L_x_85:
[----:B0-----:R-:W-:Y:S01]  /*4210*/  @!P5 IMAD R21, R224, R16, R3 ;  /* 0x00000010e015d224 */ /* 0x001fe200078e0203 */
[----:B------:R-:W-:Y:S04]  /*4220*/  BSSY B1, `(.L_x_87) ;  /* 0x0000006000017945 */ /* 0x000fe80003800000 */
[----:B------:R0:W-:Y:S01]  /*4230*/  @!P5 STG.E.U8 desc[UR46][R6.64+0x10], R21 ;  /* 0x000010150600d986 */ /* 0x0001e2000c10112e */
[----:B------:R-:W-:Y:S05]  /*4240*/  @P6 BRA `(.L_x_88) ;  /* 0x00000000000c6947 */ /* 0x000fea0003800000 */
[----:B------:R-:W2:Y:S02]  /*4250*/  LDG.E.U8 R2, desc[UR46][R22.64+0x11] ;  /* 0x0000112e16027981 */ /* 0x000ea4000c1e1100 */
[----:B--2---:R-:W-:-:S05]  /*4260*/  PRMT R20, R2, 0x8880, RZ ;  /* 0x0000888002147816 */ /* 0x004fca00000000ff */
[----:B------:R-:W-:-:S07]  /*4270*/  IMAD R3, R20, R17, RZ ;  /* 0x0000001114037224 */ /* 0x000fce00078e02ff */
.L_x_88:
[----:B------:R-:W-:Y:S05]  /*4280*/  BSYNC B1 ;  /* 0x0000000000017941 */ /* 0x000fea0003800000 */
.L_x_87:
        /* <DEDUP_REMOVED lines=10> */
.L_x_90:
[----:B------:R-:W-:Y:S05]  /*4330*/  BSYNC B1 ;  /* 0x0000000000017941 */ /* 0x000fea0003800000 */
.L_x_89:
[----:B0-----:R-:W-:Y:S01]  /*4340*/  @!P4 IMAD R21, R226, R16, R3 ;  /* 0x00000010e215c224 */ /* 0x001fe200078e0203 */
[----:B------:R-:W-:Y:S04]  /*4350*/  BSSY B1, `(.L_x_91) ;  /* 0x0000006000017945 */ /* 0x000fe80003800000 */
[----:B------:R0:W-:Y:S01]  /*4360*/  @!P4 STG.E.U8 desc[UR46][R10.64+0x10], R21 ;  /* 0x000010150a00c986 */ /* 0x0001e2000c10112e */
[----:B------:R-:W-:Y:S05]  /*4370*/  @P5 BRA `(.L_x_92) ;  /* 0x00000000000c5947 */ /* 0x000fea0003800000 */
[----:B------:R-:W2:Y:S02]  /*4380*/  LDG.E.U8 R2, desc[UR46][R18.64+0x11] ;  /* 0x0000112e12027981 */ /* 0x000ea4000c1e1100 */
[----:B--2---:R-:W-:-:S05]  /*4390*/  PRMT R20, R2, 0x8880, RZ ;  /* 0x0000888002147816 */ /* 0x004fca00000000ff */
[----:B------:R-:W-:-:S07]  /*43a0*/  IMAD R3, R20, R17, RZ ;  /* 0x0000001114037224 */ /* 0x000fce00078e02ff */
.L_x_92:
[----:B------:R-:W-:Y:S05]  /*43b0*/  BSYNC B1 ;  /* 0x0000000000017941 */ /* 0x000fea0003800000 */
.L_x_91:
[----:B------:R-:W-:Y:S01]  /*43c0*/  @!P5 IMAD R227, R227, R16, R3 ;  /* 0x00000010e3e3d224 */ /* 0x000fe200078e0203 */
[----:B------:R-:W-:Y:S04]  /*43d0*/  BSSY B1, `(.L_x_93) ;  /* 0x0000006000017945 */ /* 0x000fe80003800000 */
[----:B------:R0:W-:Y:S01]  /*43e0*/  @!P5 STG.E.U8 desc[UR46][R10.64+0x11], R227 ;  /* 0x000011e30a00d986 */ /* 0x0001e2000c10112e */
[----:B------:R-:W-:Y:S05]  /*43f0*/  @P6 BRA `(.L_x_94) ;  /* 0x00000000000c6947 */ /* 0x000fea0003800000 */
[----:B------:R-:W2:Y:S02]  /*4400*/  LDG.E.U8 R2, desc[UR46][R22.64+0x18] ;  /* 0x0000182e16027981 */ /* 0x000ea4000c1e1100 */
[----:B--2---:R-:W-:-:S05]  /*4410*/  PRMT R20, R2, 0x8880, RZ ;  /* 0x0000888002147816 */ /* 0x004fca00000000ff */
[----:B------:R-:W-:-:S07]  /*4420*/  IMAD R3, R20, R17, RZ ;  /* 0x0000001114037224 */ /* 0x000fce00078e02ff */
.L_x_94:
[----:B------:R-:W-:Y:S05]  /*4430*/  BSYNC B1 ;  /* 0x0000000000017941 */ /* 0x000fea0003800000 */
.L_x_93:
        /* <DEDUP_REMOVED lines=10> */
.L_x_96:
[----:B------:R-:W-:Y:S05]  /*44e0*/  BSYNC B1 ;  /* 0x0000000000017941 */ /* 0x000fea0003800000 */
.L_x_95:
[----:B------:R-:W-:Y:S01]  /*44f0*/  @!P4 IMAD R229, R229, R16, R3 ;  /* 0x00000010e5e5c224 */ /* 0x000fe200078e0203 */
[----:B------:R-:W-:Y:S04]  /*4500*/  BSSY B1, `(.L_x_97) ;  /* 0x0000006000017945 */ /* 0x000fe80003800000 */
[----:B------:R0:W-:Y:S01]  /*4510*/  @!P4 STG.E.U8 desc[UR46][R6.64+0x19], R229 ;  /* 0x000019e50600c986 */ /* 0x0001e2000c10112e */
[----:B------:R-:W-:Y:S05]  /*4520*/  @P5 BRA `(.L_x_98) ;  /* 0x00000000000c5947 */ /* 0x000fea0003800000 */
[----:B------:R-:W2:Y:S02]  /*4530*/  LDG.E.U8 R2, desc[UR46][R18.64+0x18] ;  /* 0x0000182e12027981 */ /* 0x000ea4000c1e1100 */
[----:B--2---:R-:W-:-:S05]  /*4540*/  PRMT R20, R2, 0x8880, RZ ;  /* 0x0000888002147816 */ /* 0x004fca00000000ff */
[----:B------:R-:W-:-:S07]  /*4550*/  IMAD R3, R20, R17, RZ ;  /* 0x0000001114037224 */ /* 0x000fce00078e02ff */
.L_x_98:
[----:B------:R-:W-:Y:S05]  /*4560*/  BSYNC B1 ;  /* 0x0000000000017941 */ /* 0x000fea0003800000 */
.L_x_97:
[----:B0-----:R-:W-:Y:S01]  /*4570*/  @!P5 IMAD R21, R230, R16, R3 ;  /* 0x00000010e615d224 */ /* 0x001fe200078e0203 */
[----:B------:R-:W-:Y:S04]  /*4580*/  BSSY B1, `(.L_x_99) ;  /* 0x0000006000017945 */ /* 0x000fe80003800000 */
[----:B------:R0:W-:Y:S01]  /*4590*/  @!P5 STG.E.U8 desc[UR46][R10.64+0x18], R21 ;  /* 0x000018150a00d986 */ /* 0x0001e2000c10112e */
[----:B------:R-:W-:Y:S05]  /*45a0*/  @P6 BRA `(.L_x_100) ;  /* 0x00000000000c6947 */ /* 0x000fea0003800000 */
[----:B------:R-:W2:Y:S02]  /*45b0*/  LDG.E.U8 R2, desc[UR46][R18.64+0x19] ;  /* 0x0000192e12027981 */ /* 0x000ea4000c1e1100 */
[----:B--2---:R-:W-:-:S05]  /*45c0*/  PRMT R20, R2, 0x8880, RZ ;  /* 0x0000888002147816 */ /* 0x004fca00000000ff */
[----:B------:R-:W-:-:S07]  /*45d0*/  IMAD R3, R20, R17, RZ ;  /* 0x0000001114037224 */ /* 0x000fce00078e02ff */
.L_x_100:
[----:B------:R-:W-:Y:S05]  /*45e0*/  BSYNC B1 ;  /* 0x0000000000017941 */ /* 0x000fea0003800000 */
.L_x_99:
        /* <DEDUP_REMOVED lines=10> */
.L_x_102:
[----:B------:R-:W-:Y:S05]  /*4690*/  BSYNC B1 ;  /* 0x0000000000017941 */ /* 0x000fea0003800000 */
.L_x_101:
[----:B0-----:R-:W-:Y:S01]  /*46a0*/  @!P4 IMAD R21, R200, R16, R3 ;  /* 0x00000010c815c224 */ /* 0x001fe200078e0203 */
[----:B------:R-:W-:Y:S04]  /*46b0*/  BSSY B1, `(.L_x_103) ;  /* 0x0000006000017945 */ /* 0x000fe80003800000 */
[----:B-----5:R0:W-:Y:S01]  /*46c0*/  @!P4 STG.E.U8 desc[UR46][R4.64+0x20], R21 ;  /* 0x000020150400c986 */ /* 0x0201e2000c10112e */
[----:B------:R-:W-:Y:S05]  /*46d0*/  @P5 BRA `(.L_x_104) ;  /* 0x00000000000c5947 */ /* 0x000fea0003800000 */
[----:B------:R-:W5:Y:S02]  /*46e0*/  LDG.E.U8 R2, desc[UR46][R14.64+0x21] ;  /* 0x0000212e0e027981 */ /* 0x000f64000c1e1100 */
[----:B-----5:R-:W-:-:S05]  /*46f0*/  PRMT R20, R2, 0x8880, RZ ;  /* 0x0000888002147816 */ /* 0x020fca00000000ff */
[----:B------:R-:W-:-:S07]  /*4700*/  IMAD R3, R20, R17, RZ ;  /* 0x0000001114037224 */ /* 0x000fce00078e02ff */
.L_x_104:
[----:B------:R-:W-:Y:S05]  /*4710*/  BSYNC B1 ;  /* 0x0000000000017941 */ /* 0x000fea0003800000 */
.L_x_103:
[----:B------:R-:W-:Y:S01]  /*4720*/  @!P5 IMAD R201, R201, R16, R3 ;  /* 0x00000010c9c9d224 */ /* 0x000fe200078e0203 */
[----:B------:R-:W-:Y:S04]  /*4730*/  BSSY B1, `(.L_x_105) ;  /* 0x0000006000017945 */ /* 0x000fe80003800000 */
[----:B------:R0:W-:Y:S01]  /*4740*/  @!P5 STG.E.U8 desc[UR46][R4.64+0x21], R201 ;  /* 0x000021c90400d986 */ /* 0x0001e2000c10112e */
[----:B------:R-:W-:Y:S05]  /*4750*/  @P6 BRA `(.L_x_106) ;  /* 0x00000000000c6947 */ /* 0x000fea0003800000 */
[----:B------:R-:W5:Y:S02]  /*4760*/  LDG.E.U8 R2, desc[UR46][R12.64+0x20] ;  /* 0x0000202e0c027981 */ /* 0x000f64000c1e1100 */
[----:B-----5:R-:W-:-:S05]  /*4770*/  PRMT R20, R2, 0x8880, RZ ;  /* 0x0000888002147816 */ /* 0x020fca00000000ff */
[----:B------:R-:W-:-:S07]  /*4780*/  IMAD R3, R20, R17, RZ ;  /* 0x0000001114037224 */ /* 0x000fce00078e02ff */
.L_x_106:
[----:B------:R-:W-:Y:S05]  /*4790*/  BSYNC B1 ;  /* 0x0000000000017941 */ /* 0x000fea0003800000 */
.L_x_105:
[----:B------:R-:W-:Y:S01]  /*47a0*/  ISETP.LT.OR P4, PT, R0, 0x22, !P2 ;  /* 0x000000220000780c */ /* 0x000fe20005781670 */
[----:B0-----:R-:W-:Y:S01]  /*47b0*/  @!P6 IMAD R21, R202, R16, R3 ;  /* 0x00000010ca15e224 */ /* 0x001fe200078e0203 */
[----:B------:R-:W-:Y:S01]  /*47c0*/  BSSY B1, `(.L_x_107) ;  /* 0x0000008000017945 */ /* 0x000fe20003800000 */
[----:B------:R-:W-:-:S03]  /*47d0*/  ISETP.LT.OR P5, PT, R0, 0x29, !P3 ;  /* 0x000000290000780c */ /* 0x000fc60005fa1670 */
[----:B------:R0:W-:Y:S01]  /*47e0*/  @!P6 STG.E.U8 desc[UR46][R8.64+0x20], R21 ;  /* 0x000020150800e986 */ /* 0x0001e2000c10112e */
[----:B------:R-:W-:-:S06]  /*47f0*/  ISETP.LT.OR P6, PT, R0, 0x2a, !P3 ;  /* 0x0000002a0000780c */ /* 0x000fcc0005fc1670 */
[----:B------:R-:W-:Y:S07]  /*4800*/  @P4 BRA `(.L_x_108) ;  /* 0x00000000000c4947 */ /* 0x000fee0003800000 */
[----:B------:R-:W5:Y:S02]  /*4810*/  LDG.E.U8 R2, desc[UR46][R12.64+0x21] ;  /* 0x0000212e0c027981 */ /* 0x000f64000c1e1100 */
[----:B-----5:R-:W-:-:S05]  /*4820*/  PRMT R20, R2, 0x8880, RZ ;  /* 0x0000888002147816 */ /* 0x020fca00000000ff */
[----:B------:R-:W-:-:S07]  /*4830*/  IMAD R3, R20, R17, RZ ;  /* 0x0000001114037224 */ /* 0x000fce00078e02ff */
.L_x_108:
[----:B------:R-:W-:Y:S05]  /*4840*/  BSYNC B1 ;  /* 0x0000000000017941 */ /* 0x000fea0003800000 */
.L_x_107:
[----:B------:R-:W-:Y:S01]  /*4850*/  @!P4 IMAD R203, R203, R16, R3 ;  /* 0x00000010cbcbc224 */ /* 0x000fe200078e0203 */
[----:B------:R-:W-:Y:S04]  /*4860*/  BSSY B1, `(.L_x_109) ;  /* 0x0000006000017945 */ /* 0x000fe80003800000 */
[----:B------:R0:W-:Y:S01]  /*4870*/  @!P4 STG.E.U8 desc[UR46][R8.64+0x21], R203 ;  /* 0x000021cb0800c986 */ /* 0x0001e2000c10112e */
[----:B------:R-:W-:Y:S05]  /*4880*/  @P5 BRA `(.L_x_110) ;  /* 0x00000000000c5947 */ /* 0x000fea0003800000 */
[----:B------:R-:W5:Y:S02]  /*4890*/  LDG.E.U8 R2, desc[UR46][R14.64+0x28] ;  /* 0x0000282e0e027981 */ /* 0x000f64000c1e1100 */
[----:B-----5:R-:W-:-:S05]  /*48a0*/  PRMT R20, R2, 0x8880, RZ ;  /* 0x0000888002147816 */ /* 0x020fca00000000ff */
[----:B------:R-:W-:-:S07]  /*48b0*/  IMAD R3, R20, R17, RZ ;  /* 0x0000001114037224 */ /* 0x000fce00078e02ff */
.L_x_110:
[----:B------:R-:W-:Y:S05]  /*48c0*/  BSYNC B1 ;  /* 0x0000000000017941 */ /* 0x000fea0003800000 */
.L_x_109:
[----:B0-----:R-:W-:Y:S01]  /*48d0*/  @!P5 IMAD R21, R204, R16, R3 ;  /* 0x00000010cc15d224 */ /* 0x001fe200078e0203 */
[----:B------:R-:W-:Y:S04]  /*48e0*/  BSSY B1, `(.L_x_111) ;  /* 0x0000006000017945 */ /* 0x000fe80003800000 */
[----:B------:R0:W-:Y:S01]  /*48f0*/  @!P5 STG.E.U8 desc[UR46][R4.64+0x28], R21 ;  /* 0x000028150400d986 */ /* 0x0001e2000c10112e */
[----:B------:R-:W-:Y:S05]  /*4900*/  @P6 BRA `(.L_x_112) ;  /* 0x00000000000c6947 */ /* 0x000fea0003800000 */
[----:B------:R-:W5:Y:S02]  /*4910*/  LDG.E.U8 R2, desc[UR46][R14.64+0x29] ;  /* 0x0000292e0e027981 */ /* 0x000f64000c1e1100 */
[----:B-----5:R-:W-:-:S05]  /*4920*/  PRMT R20, R2, 0x8880, RZ ;  /* 0x0000888002147816 */ /* 0x020fca00000000ff */
[----:B------:R-:W-:-:S07]  /*4930*/  IMAD R3, R20, R17, RZ ;  /* 0x0000001114037224 */ /* 0x000fce00078e02ff */
.L_x_112:
[----:B------:R-:W-:Y:S05]  /*4940*/  BSYNC B1 ;  /* 0x0000000000017941 */ /* 0x000fea0003800000 */
.L_x_111:
[C---:B------:R-:W-:Y:S01]  /*4950*/  ISETP.LT.OR P4, PT, R0.reuse, 0x29, !P2 ;  /* 0x000000290000780c */ /* 0x040fe20005781670 */
[----:B------:R-:W-:Y:S01]  /*4960*/  @!P6 IMAD R205, R205, R16, R3 ;  /* 0x00000010cdcde224 */ /* 0x000fe200078e0203 */
        /* <DEDUP_REMOVED lines=8> */
.L_x_114:
[----:B------:R-:W-:Y:S05]  /*49f0*/  BSYNC B1 ;  /* 0x0000000000017941 */ /* 0x000fea0003800000 */
.L_x_113:
[----:B0-----:R-:W-:Y:S01]  /*4a00*/  @!P4 IMAD R21, R206, R16, R3 ;  /* 0x00000010ce15c224 */ /* 0x001fe200078e0203 */
[----:B------:R-:W-:Y:S04]  /*4a10*/  BSSY B1, `(.L_x_115) ;  /* 0x0000006000017945 */ /* 0x000fe80003800000 */
[----:B------:R0:W-:Y:S01]  /*4a20*/  @!P4 STG.E.U8 desc[UR46][R8.64+0x28], R21 ;  /* 0x000028150800c986 */ /* 0x0001e2000c10112e */
[----:B------:R-:W-:Y:S05]  /*4a30*/  @P5 BRA `(.L_x_116) ;  /* 0x00000000000c5947 */ /* 0x000fea0003800000 */
[----:B------:R-:W5:Y:S02]  /*4a40*/  LDG.E.U8 R2, desc[UR46][R12.64+0x29] ;  /* 0x0000292e0c027981 */ /* 0x000f64000c1e1100 */
[----:B-----5:R-:W-:-:S05]  /*4a50*/  PRMT R20, R2, 0x8880, RZ ;  /* 0x0000888002147816 */ /* 0x020fca00000000ff */
[----:B------:R-:W-:-:S07]  /*4a60*/  IMAD R3, R20, R17, RZ ;  /* 0x0000001114037224 */ /* 0x000fce00078e02ff */
.L_x_116:
[----:B------:R-:W-:Y:S05]  /*4a70*/  BSYNC B1 ;  /* 0x0000000000017941 */ /* 0x000fea0003800000 */
.L_x_115:
[----:B------:R-:W-:Y:S01]  /*4a80*/  @!P5 IMAD R207, R207, R16, R3 ;  /* 0x00000010cfcfd224 */ /* 0x000fe200078e0203 */
[----:B------:R-:W-:Y:S04]  /*4a90*/  BSSY B1, `(.L_x_117) ;  /* 0x0000006000017945 */ /* 0x000fe80003800000 */
[----:B------:R0:W-:Y:S01]  /*4aa0*/  @!P5 STG.E.U8 desc[UR46][R8.64+0x29], R207 ;  /* 0x000029cf0800d986 */ /* 0x0001e2000c10112e */
[----:B------:R-:W-:Y:S05]  /*4ab0*/  @P6 BRA `(.L_x_118) ;  /* 0x00000000000c6947 */ /* 0x000fea0003800000 */
[----:B------:R-:W5:Y:S02]  /*4ac0*/  LDG.E.U8 R2, desc[UR46][R14.64+0x30] ;  /* 0x0000302e0e027981 */ /* 0x000f64000c1e1100 */
[----:B-----5:R-:W-:-:S05]  /*4ad0*/  PRMT R20, R2, 0x8880, RZ ;  /* 0x0000888002147816 */ /* 0x020fca00000000ff */
[----:B------:R-:W-:-:S07]  /*4ae0*/  IMAD R3, R20, R17, RZ ;  /* 0x0000001114037224 */ /* 0x000fce00078e02ff */
.L_x_118:
[----:B------:R-:W-:Y:S05]  /*4af0*/  BSYNC B1 ;  /* 0x0000000000017941 */ /* 0x000fea0003800000 */
.L_x_117:
        /* <DEDUP_REMOVED lines=10> */
.L_x_120:
[----:B------:R-:W-:Y:S05]  /*4ba0*/  BSYNC B1 ;  /* 0x0000000000017941 */ /* 0x000fea0003800000 */
.L_x_119:
[----:B------:R-:W-:Y:S01]  /*4bb0*/  @!P4 IMAD R209, R209, R16, R3 ;  /* 0x00000010d1d1c224 */ /* 0x000fe200078e0203 */
[----:B------:R-:W-:Y:S04]  /*4bc0*/  BSSY B1, `(.L_x_121) ;  /* 0x0000006000017945 */ /* 0x000fe80003800000 */
[----:B------:R0:W-:Y:S01]  /*4bd0*/  @!P4 STG.E.U8 desc[UR46][R4.64+0x31], R209 ;  /* 0x000031d10400c986 */ /* 0x0001e2000c10112e */
[----:B------:R-:W-:Y:S05]  /*4be0*/  @P5 BRA `(.L_x_122) ;  /* 0x00000000000c5947 */ /* 0x000fea0003800000 */
[----:B------:R-:W5:Y:S02]  /*4bf0*/  LDG.E.U8 R2, desc[UR46][R12.64+0x30] ;  /* 0x0000302e0c027981 */ /* 0x000f64000c1e1100 */
[----:B-----5:R-:W-:-:S05]  /*4c00*/  PRMT R20, R2, 0x8880, RZ ;  /* 0x0000888002147816 */ /* 0x020fca00000000ff */
[----:B------:R-:W-:-:S07]  /*4c10*/  IMAD R3, R20, R17, RZ ;  /* 0x0000001114037224 */ /* 0x000fce00078e02ff */
.L_x_122:
[----:B------:R-:W-:Y:S05]  /*4c20*/  BSYNC B1 ;  /* 0x0000000000017941 */ /* 0x000fea0003800000 */
.L_x_121:
[----:B0-----:R-:W-:Y:S01]  /*4c30*/  @!P5 IMAD R21, R210, R16, R3 ;  /* 0x00000010d215d224 */ /* 0x001fe200078e0203 */
[----:B------:R-:W-:Y:S04]  /*4c40*/  BSSY B1, `(.L_x_123) ;  /* 0x0000006000017945 */ /* 0x000fe80003800000 */
[----:B------:R0:W-:Y:S01]  /*4c50*/  @!P5 STG.E.U8 desc[UR46][R8.64+0x30], R21 ;  /* 0x000030150800d986 */ /* 0x0001e2000c10112e */
[----:B------:R-:W-:Y:S05]  /*4c60*/  @P6 BRA `(.L_x_124) ;  /* 0x00000000000c6947 */ /* 0x000fea0003800000 */
[----:B------:R-:W5:Y:S02]  /*4c70*/  LDG.E.U8 R2, desc[UR46][R12.64+0x31] ;  /* 0x0000312e0c027981 */ /* 0x000f64000c1e1100 */
[----:B-----5:R-:W-:-:S05]  /*4c80*/  PRMT R20, R2, 0x8880, RZ ;  /* 0x0000888002147816 */ /* 0x020fca00000000ff */
[----:B------:R-:W-:-:S07]  /*4c90*/  IMAD R3, R20, R17, RZ ;  /* 0x0000001114037224 */ /* 0x000fce00078e02ff */
.L_x_124:
[----:B------:R-:W-:Y:S05]  /*4ca0*/  BSYNC B1 ;  /* 0x0000000000017941 */ /* 0x000fea0003800000 */
.L_x_123:
        /* <DEDUP_REMOVED lines=10> */
.L_x_126:
[----:B------:R-:W-:Y:S05]  /*4d50*/  BSYNC B1 ;  /* 0x0000000000017941 */ /* 0x000fea0003800000 */
.L_x_125:
[----:B0-----:R-:W-:Y:S01]  /*4d60*/  @!P4 IMAD R21, R212, R16, R3 ;  /* 0x00000010d415c224 */ /* 0x001fe200078e0203 */
[----:B------:R-:W-:Y:S04]  /*4d70*/  BSSY B1, `(.L_x_127) ;  /* 0x0000006000017945 */ /* 0x000fe80003800000 */
[----:B------:R0:W-:Y:S01]  /*4d80*/  @!P4 STG.E.U8 desc[UR46][R4.64+0x38], R21 ;  /* 0x000038150400c986 */ /* 0x0001e2000c10112e */
[----:B------:R-:W-:Y:S05]  /*4d90*/  @P5 BRA `(.L_x_128) ;  /* 0x00000000000c5947 */ /* 0x000fea0003800000 */
[----:B------:R-:W5:Y:S02]  /*4da0*/  LDG.E.U8 R2, desc[UR46][R14.64+0x39] ;  /* 0x0000392e0e027981 */ /* 0x000f64000c1e1100 */
[----:B-----5:R-:W-:-:S05]  /*4db0*/  PRMT R20, R2, 0x8880, RZ ;  /* 0x0000888002147816 */ /* 0x020fca00000000ff */
[----:B------:R-:W-:-:S07]  /*4dc0*/  IMAD R3, R20, R17, RZ ;  /* 0x0000001114037224 */ /* 0x000fce00078e02ff */
.L_x_128:
[----:B------:R-:W-:Y:S05]  /*4dd0*/  BSYNC B1 ;  /* 0x0000000000017941 */ /* 0x000fea0003800000 */
.L_x_127:
[----:B------:R-:W-:Y:S01]  /*4de0*/  @!P5 IMAD R213, R213, R16, R3 ;  /* 0x00000010d5d5d224 */ /* 0x000fe200078e0203 */
[----:B------:R-:W-:Y:S04]  /*4df0*/  BSSY B1, `(.L_x_129) ;  /* 0x0000006000017945 */ /* 0x000fe80003800000 */
[----:B------:R0:W-:Y:S01]  /*4e00*/  @!P5 STG.E.U8 desc[UR46][R4.64+0x39], R213 ;  /* 0x000039d50400d986 */ /* 0x0001e2000c10112e */
[----:B------:R-:W-:Y:S05]  /*4e10*/  @P6 BRA `(.L_x_130) ;  /* 0x00000000000c6947 */ /* 0x000fea0003800000 */
[----:B------:R-:W5:Y:S02]  /*4e20*/  LDG.E.U8 R2, desc[UR46][R12.64+0x38] ;  /* 0x0000382e0c027981 */ /* 0x000f64000c1e1100 */
[----:B-----5:R-:W-:-:S05]  /*4e30*/  PRMT R20, R2, 0x8880, RZ ;  /* 0x0000888002147816 */ /* 0x020fca00000000ff */
[----:B------:R-:W-:-:S07]  /*4e40*/  IMAD R3, R20, R17, RZ ;  /* 0x0000001114037224 */ /* 0x000fce00078e02ff */
.L_x_130:
[----:B------:R-:W-:Y:S05]  /*4e50*/  BSYNC B1 ;  /* 0x0000000000017941 */ /* 0x000fea0003800000 */
.L_x_129:
        /* <DEDUP_REMOVED lines=10> */
.L_x_132:
[----:B------:R-:W-:Y:S05]  /*4f00*/  BSYNC B1 ;  /* 0x0000000000017941 */ /* 0x000fea0003800000 */
.L_x_131:
[----:B------:R-:W-:Y:S01]  /*4f10*/  @!P4 IMAD R215, R215, R16, R3 ;  /* 0x00000010d7d7c224 */ /* 0x000fe200078e0203 */
[----:B------:R-:W-:Y:S04]  /*4f20*/  BSSY B1, `(.L_x_133) ;  /* 0x0000006000017945 */ /* 0x000fe80003800000 */
[----:B------:R0:W-:Y:S01]  /*4f30*/  @!P4 STG.E.U8 desc[UR46][R8.64+0x39], R215 ;  /* 0x000039d70800c986 */ /* 0x0001e2000c10112e */
[----:B------:R-:W-:Y:S05]  /*4f40*/  @P5 BRA `(.L_x_134) ;  /* 0x00000000000c5947 */ /* 0x000fea0003800000 */
[----:B------:R-:W5:Y:S02]  /*4f50*/  LDG.E.U8 R2, desc[UR46][R22.64+0x20] ;  /* 0x0000202e16027981 */ /* 0x000f64000c1e1100 */
[----:B-----5:R-:W-:-:S05]  /*4f60*/  PRMT R20, R2, 0x8880, RZ ;  /* 0x0000888002147816 */ /* 0x020fca00000000ff */
[----:B------:R-:W-:-:S07]  /*4f70*/  IMAD R3, R20, R17, RZ ;  /* 0x0000001114037224 */ /* 0x000fce00078e02ff */
.L_x_134:
[----:B------:R-:W-:Y:S05]  /*4f80*/  BSYNC B1 ;  /* 0x0000000000017941 */ /* 0x000fea0003800000 */
.L_x_133:
[----:B0-----:R-:W-:Y:S01]  /*4f90*/  @!P5 IMAD R21, R184, R16, R3 ;  /* 0x00000010b815d224 */ /* 0x001fe200078e0203 */
[----:B------:R-:W-:Y:S04]  /*4fa0*/  BSSY B1, `(.L_x_135) ;  /* 0x0000006000017945 */ /* 0x000fe80003800000 */
[----:B------:R0:W-:Y:S01]  /*4fb0*/  @!P5 STG.E.U8 desc[UR46][R6.64+0x20], R21 ;  /* 0x000020150600d986 */ /* 0x0001e2000c10112e */
[----:B------:R-:W-:Y:S05]  /*4fc0*/  @P6 BRA `(.L_x_136) ;  /* 0x00000000000c6947 */ /* 0x000fea0003800000 */
[----:B------:R-:W5:Y:S02]  /*4fd0*/  LDG.E.U8 R2, desc[UR46][R22.64+0x21] ;  /* 0x0000212e16027981 */ /* 0x000f64000c1e1100 */
[----:B-----5:R-:W-:-:S05]  /*4fe0*/  PRMT R20, R2, 0x8880, RZ ;  /* 0x0000888002147816 */ /* 0x020fca00000000ff */
[----:B------:R-:W-:-:S07]  /*4ff0*/  IMAD R3, R20, R17, RZ ;  /* 0x0000001114037224 */ /* 0x000fce00078e02ff */
.L_x_136:
[----:B------:R-:W-:Y:S05]  /*5000*/  BSYNC B1 ;  /* 0x0000000000017941 */ /* 0x000fea0003800000 */
.L_x_135:
        /* <DEDUP_REMOVED lines=10> */
.L_x_138:
[----:B------:R-:W-:Y:S05]  /*50b0*/  BSYNC B1 ;  /* 0x0000000000017941 */ /* 0x000fea0003800000 */
.L_x_137:
[----:B0-----:R-:W-:Y:S01]  /*50c0*/  @!P4 IMAD R21, R186, R16, R3 ;  /* 0x00000010ba15c224 */ /* 0x001fe200078e0203 */
[----:B------:R-:W-:Y:S04]  /*50d0*/  BSSY B1, `(.L_x_139) ;  /* 0x0000006000017945 */ /* 0x000fe80003800000 */
[----:B------:R0:W-:Y:S01]  /*50e0*/  @!P4 STG.E.U8 desc[UR46][R10.64+0x20], R21 ;  /* 0x000020150a00c986 */ /* 0x0001e2000c10112e */
[----:B------:R-:W-:Y:S05]  /*50f0*/  @P5 BRA `(.L_x_140) ;  /* 0x00000000000c5947 */ /* 0x000fea0003800000 */
[----:B------:R-:W5:Y:S02]  /*5100*/  LDG.E.U8 R2, desc[UR46][R18.64+0x21] ;  /* 0x0000212e12027981 */ /* 0x000f64000c1e1100 */
[----:B-----5:R-:W-:-:S05]  /*5110*/  PRMT R20, R2, 0x8880, RZ ;  /* 0x0000888002147816 */ /* 0x020fca00000000ff */
[----:B------:R-:W-:-:S07]  /*5120*/  IMAD R3, R20, R17, RZ ;  /* 0x0000001114037224 */ /* 0x000fce00078e02ff */
.L_x_140:
[----:B------:R-:W-:Y:S05]  /*5130*/  BSYNC B1 ;  /* 0x0000000000017941 */ /* 0x000fea0003800000 */
.L_x_139:
[----:B------:R-:W-:Y:S01]  /*5140*/  @!P5 IMAD R187, R187, R16, R3 ;  /* 0x00000010bbbbd224 */ /* 0x000fe200078e0203 */
[----:B------:R-:W-:Y:S04]  /*5150*/  BSSY B1, `(.L_x_141) ;  /* 0x0000006000017945 */ /* 0x000fe80003800000 */
[----:B------:R0:W-:Y:S01]  /*5160*/  @!P5 STG.E.U8 desc[UR46][R10.64+0x21], R187 ;  /* 0x000021bb0a00d986 */ /* 0x0001e2000c10112e */
[----:B------:R-:W-:Y:S05]  /*5170*/  @P6 BRA `(.L_x_142) ;  /* 0x00000000000c6947 */ /* 0x000fea0003800000 */
[----:B------:R-:W5:Y:S02]  /*5180*/  LDG.E.U8 R2, desc[UR46][R22.64+0x28] ;  /* 0x0000282e16027981 */ /* 0x000f64000c1e1100 */
[----:B-----5:R-:W-:-:S05]  /*5190*/  PRMT R20, R2, 0x8880, RZ ;  /* 0x0000888002147816 */ /* 0x020fca00000000ff */
[----:B------:R-:W-:-:S07]  /*51a0*/  IMAD R3, R20, R17, RZ ;  /* 0x0000001114037224 */ /* 0x000fce00078e02ff */
.L_x_142:
[----:B------:R-:W-:Y:S05]  /*51b0*/  BSYNC B1 ;  /* 0x0000000000017941 */ /* 0x000fea0003800000 */
.L_x_141:
        /* <DEDUP_REMOVED lines=10> */
.L_x_144:
[----:B------:R-:W-:Y:S05]  /*5260*/  BSYNC B1 ;  /* 0x0000000000017941 */ /* 0x000fea0003800000 */
.L_x_143:
[----:B------:R-:W-:Y:S01]  /*5270*/  @!P4 IMAD R189, R189, R16, R3 ;  /* 0x00000010bdbdc224 */ /* 0x000fe200078e0203 */
[----:B------:R-:W-:Y:S04]  /*5280*/  BSSY B1, `(.L_x_145) ;  /* 0x0000006000017945 */ /* 0x000fe80003800000 */
[----:B------:R0:W-:Y:S01]  /*5290*/  @!P4 STG.E.U8 desc[UR46][R6.64+0x29], R189 ;  /* 0x000029bd0600c986 */ /* 0x0001e2000c10112e */
[----:B------:R-:W-:Y:S05]  /*52a0*/  @P5 BRA `(.L_x_146) ;  /* 0x00000000000c5947 */ /* 0x000fea0003800000 */
[----:B------:R-:W5:Y:S02]  /*52b0*/  LDG.E.U8 R2, desc[UR46][R18.64+0x28] ;  /* 0x0000282e12027981 */ /* 0x000f64000c1e1100 */
[----:B-----5:R-:W-:-:S05]  /*52c0*/  PRMT R20, R2, 0x8880, RZ ;  /* 0x0000888002147816 */ /* 0x020fca00000000ff */
[----:B------:R-:W-:-:S07]  /*52d0*/  IMAD R3, R20, R17, RZ ;  /* 0x0000001114037224 */ /* 0x000fce00078e02ff */
.L_x_146:
[----:B------:R-:W-:Y:S05]  /*52e0*/  BSYNC B1 ;  /* 0x0000000000017941 */ /* 0x000fea0003800000 */
.L_x_145:
[----:B0-----:R-:W-:Y:S01]  /*52f0*/  @!P5 IMAD R21, R190, R16, R3 ;  /* 0x00000010be15d224 */ /* 0x001fe200078e0203 */
[----:B------:R-:W-:Y:S04]  /*5300*/  BSSY B1, `(.L_x_147) ;  /* 0x0000006000017945 */ /* 0x000fe80003800000 */
[----:B------:R0:W-:Y:S01]  /*5310*/  @!P5 STG.E.U8 desc[UR46][R10.64+0x28], R21 ;  /* 0x000028150a00d986 */ /* 0x0001e2000c10112e */
[----:B------:R-:W-:Y:S05]  /*5320*/  @P6 BRA `(.L_x_148) ;  /* 0x00000000000c6947 */ /* 0x000fea0003800000 */
[----:B------:R-:W5:Y:S02]  /*5330*/  LDG.E.U8 R2, desc[UR46][R18.64+0x29] ;  /* 0x0000292e12027981 */ /* 0x000f64000c1e1100 */
[----:B-----5:R-:W-:-:S05]  /*5340*/  PRMT R20, R2, 0x8880, RZ ;  /* 0x0000888002147816 */ /* 0x020fca00000000ff */
[----:B------:R-:W-:-:S07]  /*5350*/  IMAD R3, R20, R17, RZ ;  /* 0x0000001114037224 */ /* 0x000fce00078e02ff */
.L_x_148:
[----:B------:R-:W-:Y:S05]  /*5360*/  BSYNC B1 ;  /* 0x0000000000017941 */ /* 0x000fea0003800000 */
.L_x_147:
        /* <DEDUP_REMOVED lines=10> */
.L_x_150:
[----:B------:R-:W-:Y:S05]  /*5410*/  BSYNC B1 ;  /* 0x0000000000017941 */ /* 0x000fea0003800000 */
.L_x_149:
[----:B0-----:R-:W-:Y:S01]  /*5420*/  @!P4 IMAD R21, R192, R16, R3 ;  /* 0x00000010c015c224 */ /* 0x001fe200078e0203 */
[----:B------:R-:W-:Y:S04]  /*5430*/  BSSY B1, `(.L_x_151) ;  /* 0x0000006000017945 */ /* 0x000fe80003800000 */
[----:B------:R0:W-:Y:S01]  /*5440*/  @!P4 STG.E.U8 desc[UR46][R6.64+0x30], R21 ;  /* 0x000030150600c986 */ /* 0x0001e2000c10112e */
[----:B------:R-:W-:Y:S05]  /*5450*/  @P5 BRA `(.L_x_152) ;  /* 0x00000000000c5947 */ /* 0x000fea0003800000 */
[----:B------:R-:W5:Y:S02]  /*5460*/  LDG.E.U8 R2, desc[UR46][R22.64+0x31] ;  /* 0x0000312e16027981 */ /* 0x000f64000c1e1100 */
[----:B-----5:R-:W-:-:S05]  /*5470*/  PRMT R20, R2, 0x8880, RZ ;  /* 0x0000888002147816 */ /* 0x020fca00000000ff */
[----:B------:R-:W-:-:S07]  /*5480*/  IMAD R3, R20, R17, RZ ;  /* 0x0000001114037224 */ /* 0x000fce00078e02ff */
.L_x_152:
[----:B------:R-:W-:Y:S05]  /*5490*/  BSYNC B1 ;  /* 0x0000000000017941 */ /* 0x000fea0003800000 */
.L_x_151:
[----:B------:R-:W-:Y:S01]  /*54a0*/  @!P5 IMAD R193, R193, R16, R3 ;  /* 0x00000010c1c1d224 */ /* 0x000fe200078e0203 */
[----:B------:R-:W-:Y:S04]  /*54b0*/  BSSY B1, `(.L_x_153) ;  /* 0x0000006000017945 */ /* 0x000fe80003800000 */
[----:B------:R0:W-:Y:S01]  /*54c0*/  @!P5 STG.E.U8 desc[UR46][R6.64+0x31], R193 ;  /* 0x000031c10600d986 */ /* 0x0001e2000c10112e */
[----:B------:R-:W-:Y:S05]  /*54d0*/  @P6 BRA `(.L_x_154) ;  /* 0x00000000000c6947 */ /* 0x000fea0003800000 */
[----:B------:R-:W5:Y:S02]  /*54e0*/  LDG.E.U8 R2, desc[UR46][R18.64+0x30] ;  /* 0x0000302e12027981 */ /* 0x000f64000c1e1100 */
[----:B-----5:R-:W-:-:S05]  /*54f0*/  PRMT R20, R2, 0x8880, RZ ;  /* 0x0000888002147816 */ /* 0x020fca00000000ff */
[----:B------:R-:W-:-:S07]  /*5500*/  IMAD R3, R20, R17, RZ ;  /* 0x0000001114037224 */ /* 0x000fce00078e02ff */
.L_x_154:
[----:B------:R-:W-:Y:S05]  /*5510*/  BSYNC B1 ;  /* 0x0000000000017941 */ /* 0x000fea0003800000 */
.L_x_153:
        /* <DEDUP_REMOVED lines=10> */
.L_x_156:
[----:B------:R-:W-:Y:S05]  /*55c0*/  BSYNC B1 ;  /* 0x0000000000017941 */ /* 0x000fea0003800000 */
.L_x_155:
[----:B------:R-:W-:Y:S01]  /*55d0*/  @!P4 IMAD R195, R195, R16, R3 ;  /* 0x00000010c3c3c224 */ /* 0x000fe200078e0203 */
[----:B------:R-:W-:Y:S04]  /*55e0*/  BSSY B1, `(.L_x_157) ;  /* 0x0000006000017945 */ /* 0x000fe80003800000 */
[----:B------:R0:W-:Y:S01]  /*55f0*/  @!P4 STG.E.U8 desc[UR46][R10.64+0x31], R195 ;  /* 0x000031c30a00c986 */ /* 0x0001e2000c10112e */
[----:B------:R-:W-:Y:S05]  /*5600*/  @P5 BRA `(.L_x_158) ;  /* 0x00000000000c5947 */ /* 0x000fea0003800000 */
[----:B------:R-:W5:Y:S02]  /*5610*/  LDG.E.U8 R2, desc[UR46][R22.64+0x38] ;  /* 0x0000382e16027981 */ /* 0x000f64000c1e1100 */
[----:B-----5:R-:W-:-:S05]  /*5620*/  PRMT R20, R2, 0x8880, RZ ;  /* 0x0000888002147816 */ /* 0x020fca00000000ff */
[----:B------:R-:W-:-:S07]  /*5630*/  IMAD R3, R20, R17, RZ ;  /* 0x0000001114037224 */ /* 0x000fce00078e02ff */
.L_x_158:
[----:B------:R-:W-:Y:S05]  /*5640*/  BSYNC B1 ;  /* 0x0000000000017941 */ /* 0x000fea0003800000 */
.L_x_157:
[----:B0-----:R-:W-:Y:S01]  /*5650*/  @!P5 IMAD R21, R196, R16, R3 ;  /* 0x00000010c415d224 */ /* 0x001fe200078e0203 */
[----:B------:R-:W-:Y:S04]  /*5660*/  BSSY B1, `(.L_x_159) ;  /* 0x0000006000017945 */ /* 0x000fe80003800000 */
[----:B------:R0:W-:Y:S01]  /*5670*/  @!P5 STG.E.U8 desc[UR46][R6.64+0x38], R21 ;  /* 0x000038150600d986 */ /* 0x0001e2000c10112e */
[----:B------:R-:W-:Y:S05]  /*5680*/  @P6 BRA `(.L_x_160) ;  /* 0x00000000000c6947 */ /* 0x000fea0003800000 */
[----:B------:R-:W5:Y:S02]  /*5690*/  LDG.E.U8 R2, desc[UR46][R22.64+0x39] ;  /* 0x0000392e16027981 */ /* 0x000f64000c1e1100 */
[----:B-----5:R-:W-:-:S05]  /*56a0*/  PRMT R20, R2, 0x8880, RZ ;  /* 0x0000888002147816 */ /* 0x020fca00000000ff */
[----:B------:R-:W-:-:S07]  /*56b0*/  IMAD R3, R20, R17, RZ ;  /* 0x0000001114037224 */ /* 0x000fce00078e02ff */
.L_x_160:
[----:B------:R-:W-:Y:S05]  /*56c0*/  BSYNC B1 ;  /* 0x0000000000017941 */ /* 0x000fea0003800000 */
.L_x_159:
        /* <DEDUP_REMOVED lines=10> */
.L_x_162:
[----:B------:R-:W-:Y:S05]  /*5770*/  BSYNC B1 ;  /* 0x0000000000017941 */ /* 0x000fea0003800000 */
.L_x_161:
[----:B0-----:R-:W-:Y:S01]  /*5780*/  @!P4 IMAD R21, R198, R16, R3 ;  /* 0x00000010c615c224 */ /* 0x001fe200078e0203 */
[----:B------:R-:W-:Y:S04]  /*5790*/  BSSY B1, `(.L_x_163) ;  /* 0x0000006000017945 */ /* 0x000fe80003800000 */
[----:B------:R0:W-:Y:S01]  /*57a0*/  @!P4 STG.E.U8 desc[UR46][R10.64+0x38], R21 ;  /* 0x000038150a00c986 */ /* 0x0001e2000c10112e */
[----:B------:R-:W-:Y:S05]  /*57b0*/  @P5 BRA `(.L_x_164) ;  /* 0x00000000000c5947 */ /* 0x000fea0003800000 */
[----:B------:R-:W5:Y:S02]  /*57c0*/  LDG.E.U8 R2, desc[UR46][R18.64+0x39] ;  /* 0x0000392e12027981 */ /* 0x000f64000c1e1100 */
[----:B-----5:R-:W-:-:S05]  /*57d0*/  PRMT R20, R2, 0x8880, RZ ;  /* 0x0000888002147816 */ /* 0x020fca00000000ff */
[----:B------:R-:W-:-:S07]  /*57e0*/  IMAD R3, R20, R17, RZ ;  /* 0x0000001114037224 */ /* 0x000fce00078e02ff */
.L_x_164:
[----:B------:R-:W-:Y:S05]  /*57f0*/  BSYNC B1 ;  /* 0x0000000000017941 */ /* 0x000fea0003800000 */
.L_x_163:
[----:B------:R-:W-:Y:S01]  /*5800*/  @!P5 IMAD R199, R199, R16, R3 ;  /* 0x00000010c7c7d224 */ /* 0x000fe200078e0203 */
[----:B------:R-:W-:Y:S04]  /*5810*/  BSSY B1, `(.L_x_165) ;  /* 0x0000006000017945 */ /* 0x000fe80003800000 */
[----:B------:R0:W-:Y:S01]  /*5820*/  @!P5 STG.E.U8 desc[UR46][R10.64+0x39], R199 ;  /* 0x000039c70a00d986 */ /* 0x0001e2000c10112e */
[----:B------:R-:W-:Y:S05]  /*5830*/  @P6 BRA `(.L_x_166) ;  /* 0x00000000000c6947 */ /* 0x000fea0003800000 */
[----:B------:R-:W5:Y:S02]  /*5840*/  LDG.E.U8 R2, desc[UR46][R14.64+0x40] ;  /* 0x0000402e0e027981 */ /* 0x000f64000c1e1100 */
[----:B-----5:R-:W-:-:S05]  /*5850*/  PRMT R20, R2, 0x8880, RZ ;  /* 0x0000888002147816 */ /* 0x020fca00000000ff */
[----:B------:R-:W-:-:S07]  /*5860*/  IMAD R3, R20, R17, RZ ;  /* 0x0000001114037224 */ /* 0x000fce00078e02ff */
.L_x_166:
[----:B------:R-:W-:Y:S05]  /*5870*/  BSYNC B1 ;  /* 0x0000000000017941 */ /* 0x000fea0003800000 */
.L_x_165:
        /* <DEDUP_REMOVED lines=10> */
.L_x_168:
[----:B------:R-:W-:Y:S05]  /*5920*/  BSYNC B1 ;  /* 0x0000000000017941 */ /* 0x000fea0003800000 */
.L_x_167:
[----:B------:R-:W-:Y:S01]  /*5930*/  @!P4 IMAD R169, R169, R16, R3 ;  /* 0x00000010a9a9c224 */ /* 0x000fe200078e0203 */
[----:B------:R-:W-:Y:S04]  /*5940*/  BSSY B1, `(.L_x_169) ;  /* 0x0000006000017945 */ /* 0x000fe80003800000 */
[----:B------:R0:W-:Y:S01]  /*5950*/  @!P4 STG.E.U8 desc[UR46][R4.64+0x41], R169 ;  /* 0x000041a90400c986 */ /* 0x0001e2000c10112e */
[----:B------:R-:W-:Y:S05]  /*5960*/  @P5 BRA `(.L_x_170) ;  /* 0x00000000000c5947 */ /* 0x000fea0003800000 */
[----:B------:R-:W5:Y:S02]  /*5970*/  LDG.E.U8 R2, desc[UR46][R12.64+0x40] ;  /* 0x0000402e0c027981 */ /* 0x000f64000c1e1100 */
[----:B-----5:R-:W-:-:S05]  /*5980*/  PRMT R20, R2, 0x8880, RZ ;  /* 0x0000888002147816 */ /* 0x020fca00000000ff */
[----:B------:R-:W-:-:S07]  /*5990*/  IMAD R3, R20, R17, RZ ;  /* 0x0000001114037224 */ /* 0x000fce00078e02ff */
.L_x_170:
[----:B------:R-:W-:Y:S05]  /*59a0*/  BSYNC B1 ;  /* 0x0000000000017941 */ /* 0x000fea0003800000 */
.L_x_169:
[----:B0-----:R-:W-:Y:S01]  /*59b0*/  @!P5 IMAD R21, R170, R16, R3 ;  /* 0x00000010aa15d224 */ /* 0x001fe200078e0203 */
[----:B------:R-:W-:Y:S04]  /*59c0*/  BSSY B1, `(.L_x_171) ;  /* 0x0000006000017945 */ /* 0x000fe80003800000 */
[----:B------:R0:W-:Y:S01]  /*59d0*/  @!P5 STG.E.U8 desc[UR46][R8.64+0x40], R21 ;  /* 0x000040150800d986 */ /* 0x0001e2000c10112e */
[----:B------:R-:W-:Y:S05]  /*59e0*/  @P6 BRA `(.L_x_172) ;  /* 0x00000000000c6947 */ /* 0x000fea0003800000 */
[----:B------:R-:W5:Y:S02]  /*59f0*/  LDG.E.U8 R2, desc[UR46][R12.64+0x41] ;  /* 0x0000412e0c027981 */ /* 0x000f64000c1e1100 */
[----:B-----5:R-:W-:-:S05]  /*5a00*/  PRMT R20, R2, 0x8880, RZ ;  /* 0x0000888002147816 */ /* 0x020fca00000000ff */
[----:B------:R-:W-:-:S07]  /*5a10*/  IMAD R3, R20, R17, RZ ;  /* 0x0000001114037224 */ /* 0x000fce00078e02ff */
.L_x_172:
[----:B------:R-:W-:Y:S05]  /*5a20*/  BSYNC B1 ;  /* 0x0000000000017941 */ /* 0x000fea0003800000 */
.L_x_171:
        /* <DEDUP_REMOVED lines=10> */
.L_x_174:
[----:B------:R-:W-:Y:S05]  /*5ad0*/  BSYNC B1 ;  /* 0x0000000000017941 */ /* 0x000fea0003800000 */
.L_x_173:
[----:B0-----:R-:W-:Y:S01]  /*5ae0*/  @!P4 IMAD R21, R172, R16, R3 ;  /* 0x00000010ac15c224 */ /* 0x001fe200078e0203 */
[----:B------:R-:W-:Y:S04]  /*5af0*/  BSSY B1, `(.L_x_175) ;  /* 0x0000006000017945 */ /* 0x000fe80003800000 */
[----:B------:R0:W-:Y:S01]  /*5b00*/  @!P4 STG.E.U8 desc[UR46][R4.64+0x48], R21 ;  /* 0x000048150400c986 */ /* 0x0001e2000c10112e */
[----:B------:R-:W-:Y:S05]  /*5b10*/  @P5 BRA `(.L_x_176) ;  /* 0x00000000000c5947 */ /* 0x000fea0003800000 */
[----:B------:R-:W5:Y:S02]  /*5b20*/  LDG.E.U8 R2, desc[UR46][R14.64+0x49] ;  /* 0x0000492e0e027981 */ /* 0x000f64000c1e1100 */
[----:B-----5:R-:W-:-:S05]  /*5b30*/  PRMT R20, R2, 0x8880, RZ ;  /* 0x0000888002147816 */ /* 0x020fca00000000ff */
[----:B------:R-:W-:-:S07]  /*5b40*/  IMAD R3, R20, R17, RZ ;  /* 0x0000001114037224 */ /* 0x000fce00078e02ff */
.L_x_176:
[----:B------:R-:W-:Y:S05]  /*5b50*/  BSYNC B1 ;  /* 0x0000000000017941 */ /* 0x000fea0003800000 */
.L_x_175:
[----:B------:R-:W-:Y:S01]  /*5b60*/  @!P5 IMAD R173, R173, R16, R3 ;  /* 0x00000010adadd224 */ /* 0x000fe200078e0203 */
[----:B------:R-:W-:Y:S04]  /*5b70*/  BSSY B1, `(.L_x_177) ;  /* 0x0000006000017945 */ /* 0x000fe80003800000 */
[----:B------:R0:W-:Y:S01]  /*5b80*/  @!P5 STG.E.U8 desc[UR46][R4.64+0x49], R173 ;  /* 0x000049ad0400d986 */ /* 0x0001e2000c10112e */
[----:B------:R-:W-:Y:S05]  /*5b90*/  @P6 BRA `(.L_x_178) ;  /* 0x00000000000c6947 */ /* 0x000fea0003800000 */
[----:B------:R-:W5:Y:S02]  /*5ba0*/  LDG.E.U8 R2, desc[UR46][R12.64+0x48] ;  /* 0x0000482e0c027981 */ /* 0x000f64000c1e1100 */
[----:B-----5:R-:W-:-:S05]  /*5bb0*/  PRMT R20, R2, 0x8880, RZ ;  /* 0x0000888002147816 */ /* 0x020fca00000000ff */
[----:B------:R-:W-:-:S07]  /*5bc0*/  IMAD R3, R20, R17, RZ ;  /* 0x0000001114037224 */ /* 0x000fce00078e02ff */
.L_x_178:
[----:B------:R-:W-:Y:S05]  /*5bd0*/  BSYNC B1 ;  /* 0x0000000000017941 */ /* 0x000fea0003800000 */
.L_x_177:
        /* <DEDUP_REMOVED lines=10> */
.L_x_180:
[----:B------:R-:W-:Y:S05]  /*5c80*/  BSYNC B1 ;  /* 0x0000000000017941 */ /* 0x000fea0003800000 */
.L_x_179:
[----:B------:R-:W-:Y:S01]  /*5c90*/  @!P4 IMAD R175, R175, R16, R3 ;  /* 0x00000010afafc224 */ /* 0x000fe200078e0203 */
[----:B------:R-:W-:Y:S04]  /*5ca0*/  BSSY B1, `(.L_x_181) ;  /* 0x0000006000017945 */ /* 0x000fe80003800000 */
[----:B------:R0:W-:Y:S01]  /*5cb0*/  @!P4 STG.E.U8 desc[UR46][R8.64+0x49], R175 ;  /* 0x000049af0800c986 */ /* 0x0001e2000c10112e */
[----:B------:R-:W-:Y:S05]  /*5cc0*/  @P5 BRA `(.L_x_182) ;  /* 0x00000000000c5947 */ /* 0x000fea0003800000 */
[----:B------:R-:W5:Y:S02]  /*5cd0*/  LDG.E.U8 R2, desc[UR46][R14.64+0x50] ;  /* 0x0000502e0e027981 */ /* 0x000f64000c1e1100 */
[----:B-----5:R-:W-:-:S05]  /*5ce0*/  PRMT R20, R2, 0x8880, RZ ;  /* 0x0000888002147816 */ /* 0x020fca00000000ff */
[----:B------:R-:W-:-:S07]  /*5cf0*/  IMAD R3, R20, R17, RZ ;  /* 0x0000001114037224 */ /* 0x000fce00078e02ff */
.L_x_182:
[----:B------:R-:W-:Y:S05]  /*5d00*/  BSYNC B1 ;  /* 0x0000000000017941 */ /* 0x000fea0003800000 */
.L_x_181:
[----:B0-----:R-:W-:Y:S01]  /*5d10*/  @!P5 IMAD R21, R176, R16, R3 ;  /* 0x00000010b015d224 */ /* 0x001fe200078e0203 */
[----:B------:R-:W-:Y:S04]  /*5d20*/  BSSY B1, `(.L_x_183) ;  /* 0x0000006000017945 */ /* 0x000fe80003800000 */
[----:B------:R0:W-:Y:S01]  /*5d30*/  @!P5 STG.E.U8 desc[UR46][R4.64+0x50], R21 ;  /* 0x000050150400d986 */ /* 0x0001e2000c10112e */
[----:B------:R-:W-:Y:S05]  /*5d40*/  @P6 BRA `(.L_x_184) ;  /* 0x00000000000c6947 */ /* 0x000fea0003800000 */
[----:B------:R-:W5:Y:S02]  /*5d50*/  LDG.E.U8 R2, desc[UR46][R14.64+0x51] ;  /* 0x0000512e0e027981 */ /* 0x000f64000c1e1100 */
[----:B-----5:R-:W-:-:S05]  /*5d60*/  PRMT R20, R2, 0x8880, RZ ;  /* 0x0000888002147816 */ /* 0x020fca00000000ff */
[----:B------:R-:W-:-:S07]  /*5d70*/  IMAD R3, R20, R17, RZ ;  /* 0x0000001114037224 */ /* 0x000fce00078e02ff */
.L_x_184:
[----:B------:R-:W-:Y:S05]  /*5d80*/  BSYNC B1 ;  /* 0x0000000000017941 */ /* 0x000fea0003800000 */
.L_x_183:
        /* <DEDUP_REMOVED lines=10> */
.L_x_186:
[----:B------:R-:W-:Y:S05]  /*5e30*/  BSYNC B1 ;  /* 0x0000000000017941 */ /* 0x000fea0003800000 */
.L_x_185:
[----:B0-----:R-:W-:Y:S01]  /*5e40*/  @!P4 IMAD R21, R178, R16, R3 ;  /* 0x00000010b215c224 */ /* 0x001fe200078e0203 */
[----:B------:R-:W-:Y:S04]  /*5e50*/  BSSY B1, `(.L_x_187) ;  /* 0x0000006000017945 */ /* 0x000fe80003800000 */
[----:B------:R0:W-:Y:S01]  /*5e60*/  @!P4 STG.E.U8 desc[UR46][R8.64+0x50], R21 ;  /* 0x000050150800c986 */ /* 0x0001e2000c10112e */
[----:B------:R-:W-:Y:S05]  /*5e70*/  @P5 BRA `(.L_x_188) ;  /* 0x00000000000c5947 */ /* 0x000fea0003800000 */
[----:B------:R-:W5:Y:S02]  /*5e80*/  LDG.E.U8 R2, desc[UR46][R12.64+0x51] ;  /* 0x0000512e0c027981 */ /* 0x000f64000c1e1100 */
[----:B-----5:R-:W-:-:S05]  /*5e90*/  PRMT R20, R2, 0x8880, RZ ;  /* 0x0000888002147816 */ /* 0x020fca00000000ff */
[----:B------:R-:W-:-:S07]  /*5ea0*/  IMAD R3, R20, R17, RZ ;  /* 0x0000001114037224 */ /* 0x000fce00078e02ff */
.L_x_188:
[----:B------:R-:W-:Y:S05]  /*5eb0*/  BSYNC B1 ;  /* 0x0000000000017941 */ /* 0x000fea0003800000 */
.L_x_187:
[----:B------:R-:W-:Y:S01]  /*5ec0*/  @!P5 IMAD R179, R179, R16, R3 ;  /* 0x00000010b3b3d224 */ /* 0x000fe200078e0203 */
[----:B------:R-:W-:Y:S04]  /*5ed0*/  BSSY B1, `(.L_x_189) ;  /* 0x0000006000017945 */ /* 0x000fe80003800000 */
[----:B------:R0:W-:Y:S01]  /*5ee0*/  @!P5 STG.E.U8 desc[UR46][R8.64+0x51], R179 ;  /* 0x000051b30800d986 */ /* 0x0001e2000c10112e */
[----:B------:R-:W-:Y:S05]  /*5ef0*/  @P6 BRA `(.L_x_190) ;  /* 0x00000000000c6947 */ /* 0x000fea0003800000 */
[----:B------:R-:W5:Y:S02]  /*5f00*/  LDG.E.U8 R2, desc[UR46][R14.64+0x58] ;  /* 0x0000582e0e027981 */ /* 0x000f64000c1e1100 */
[----:B-----5:R-:W-:-:S05]  /*5f10*/  PRMT R20, R2, 0x8880, RZ ;  /* 0x0000888002147816 */ /* 0x020fca00000000ff */
[----:B------:R-:W-:-:S07]  /*5f20*/  IMAD R3, R20, R17, RZ ;  /* 0x0000001114037224 */ /* 0x000fce00078e02ff */
.L_x_190:
[----:B------:R-:W-:Y:S05]  /*5f30*/  BSYNC B1 ;  /* 0x0000000000017941 */ /* 0x000fea0003800000 */
.L_x_189:
        /* <DEDUP_REMOVED lines=10> */
.L_x_192:
[----:B------:R-:W-:Y:S05]  /*5fe0*/  BSYNC B1 ;  /* 0x0000000000017941 */ /* 0x000fea0003800000 */
.L_x_191:
[----:B------:R-:W-:Y:S01]  /*5ff0*/  @!P4 IMAD R181, R181, R16, R3 ;  /* 0x00000010b5b5c224 */ /* 0x000fe200078e0203 */
[----:B------:R-:W-:Y:S04]  /*6000*/  BSSY B1, `(.L_x_193) ;  /* 0x0000006000017945 */ /* 0x000fe80003800000 */
[----:B------:R0:W-:Y:S01]  /*6010*/  @!P4 STG.E.U8 desc[UR46][R4.64+0x59], R181 ;  /* 0x000059b50400c986 */ /* 0x0001e2000c10112e */
[----:B------:R-:W-:Y:S05]  /*6020*/  @P5 BRA `(.L_x_194) ;  /* 0x00000000000c5947 */ /* 0x000fea0003800000 */
[----:B------:R-:W5:Y:S02]  /*6030*/  LDG.E.U8 R2, desc[UR46][R12.64+0x58] ;  /* 0x0000582e0c027981 */ /* 0x000f64000c1e1100 */
[----:B-----5:R-:W-:-:S05]  /*6040*/  PRMT R20, R2, 0x8880, RZ ;  /* 0x0000888002147816 */ /* 0x020fca00000000ff */
[----:B------:R-:W-:-:S07]  /*6050*/  IMAD R3, R20, R17, RZ ;  /* 0x0000001114037224 */ /* 0x000fce00078e02ff */
.L_x_194:
[----:B------:R-:W-:Y:S05]  /*6060*/  BSYNC B1 ;  /* 0x0000000000017941 */ /* 0x000fea0003800000 */
.L_x_193:
[----:B0-----:R-:W-:Y:S01]  /*6070*/  @!P5 IMAD R21, R182, R16, R3 ;  /* 0x00000010b615d224 */ /* 0x001fe200078e0203 */
[----:B------:R-:W-:Y:S04]  /*6080*/  BSSY B1, `(.L_x_195) ;  /* 0x0000006000017945 */ /* 0x000fe80003800000 */
[----:B------:R0:W-:Y:S01]  /*6090*/  @!P5 STG.E.U8 desc[UR46][R8.64+0x58], R21 ;  /* 0x000058150800d986 */ /* 0x0001e2000c10112e */
[----:B------:R-:W-:Y:S05]  /*60a0*/  @P6 BRA `(.L_x_196) ;  /* 0x00000000000c6947 */ /* 0x000fea0003800000 */
[----:B------:R-:W5:Y:S02]  /*60b0*/  LDG.E.U8 R2, desc[UR46][R12.64+0x59] ;  /* 0x0000592e0c027981 */ /* 0x000f64000c1e1100 */
[----:B-----5:R-:W-:-:S05]  /*60c0*/  PRMT R20, R2, 0x8880, RZ ;  /* 0x0000888002147816 */ /* 0x020fca00000000ff */
[----:B------:R-:W-:-:S07]  /*60d0*/  IMAD R3, R20, R17, RZ ;  /* 0x0000001114037224 */ /* 0x000fce00078e02ff */
.L_x_196:
[----:B------:R-:W-:Y:S05]  /*60e0*/  BSYNC B1 ;  /* 0x0000000000017941 */ /* 0x000fea0003800000 */
.L_x_195:
        /* <DEDUP_REMOVED lines=10> */
.L_x_198:
[----:B------:R-:W-:Y:S05]  /*6190*/  BSYNC B1 ;  /* 0x0000000000017941 */ /* 0x000fea0003800000 */
.L_x_197:
[----:B0-----:R-:W-:Y:S01]  /*61a0*/  @!P4 IMAD R21, R152, R16, R3 ;  /* 0x000000109815c224 */ /* 0x001fe200078e0203 */
[----:B------:R-:W-:Y:S04]  /*61b0*/  BSSY B1, `(.L_x_199) ;  /* 0x0000006000017945 */ /* 0x000fe80003800000 */
[----:B------:R0:W-:Y:S01]  /*61c0*/  @!P4 STG.E.U8 desc[UR46][R6.64+0x40], R21 ;  /* 0x000040150600c986 */ /* 0x0001e2000c10112e */
[----:B------:R-:W-:Y:S05]  /*61d0*/  @P5 BRA `(.L_x_200) ;  /* 0x00000000000c5947 */ /* 0x000fea0003800000 */
[----:B------:R-:W5:Y:S02]  /*61e0*/  LDG.E.U8 R2, desc[UR46][R22.64+0x41] ;  /* 0x0000412e16027981 */ /* 0x000f64000c1e1100 */
[----:B-----5:R-:W-:-:S05]  /*61f0*/  PRMT R20, R2, 0x8880, RZ ;  /* 0x0000888002147816 */ /* 0x020fca00000000ff */
[----:B------:R-:W-:-:S07]  /*6200*/  IMAD R3, R20, R17, RZ ;  /* 0x0000001114037224 */ /* 0x000fce00078e02ff */
.L_x_200:
[----:B------:R-:W-:Y:S05]  /*6210*/  BSYNC B1 ;  /* 0x0000000000017941 */ /* 0x000fea0003800000 */
.L_x_199:
[----:B------:R-:W-:Y:S01]  /*6220*/  @!P5 IMAD R153, R153, R16, R3 ;  /* 0x000000109999d224 */ /* 0x000fe200078e0203 */
[----:B------:R-:W-:Y:S04]  /*6230*/  BSSY B1, `(.L_x_201) ;  /* 0x0000006000017945 */ /* 0x000fe80003800000 */
[----:B------:R0:W-:Y:S01]  /*6240*/  @!P5 STG.E.U8 desc[UR46][R6.64+0x41], R153 ;  /* 0x000041990600d986 */ /* 0x0001e2000c10112e */
[----:B------:R-:W-:Y:S05]  /*6250*/  @P6 BRA `(.L_x_202) ;  /* 0x00000000000c6947 */ /* 0x000fea0003800000 */
[----:B------:R-:W5:Y:S02]  /*6260*/  LDG.E.U8 R2, desc[UR46][R18.64+0x40] ;  /* 0x0000402e12027981 */ /* 0x000f64000c1e1100 */
[----:B-----5:R-:W-:-:S05]  /*6270*/  PRMT R20, R2, 0x8880, RZ ;  /* 0x0000888002147816 */ /* 0x020fca00000000ff */
[----:B------:R-:W-:-:S07]  /*6280*/  IMAD R3, R20, R17, RZ ;  /* 0x0000001114037224 */ /* 0x000fce00078e02ff */
.L_x_202:
[----:B------:R-:W-:Y:S05]  /*6290*/  BSYNC B1 ;  /* 0x0000000000017941 */ /* 0x000fea0003800000 */
.L_x_201:
        /* <DEDUP_REMOVED lines=10> */
.L_x_204:
[----:B------:R-:W-:Y:S05]  /*6340*/  BSYNC B1 ;  /* 0x0000000000017941 */ /* 0x000fea0003800000 */
.L_x_203:
[----:B------:R-:W-:Y:S01]  /*6350*/  @!P4 IMAD R155, R155, R16, R3 ;  /* 0x000000109b9bc224 */ /* 0x000fe200078e0203 */
[----:B------:R-:W-:Y:S04]  /*6360*/  BSSY B1, `(.L_x_205) ;  /* 0x0000006000017945 */ /* 0x000fe80003800000 */
[----:B------:R0:W-:Y:S01]  /*6370*/  @!P4 STG.E.U8 desc[UR46][R10.64+0x41], R155 ;  /* 0x0000419b0a00c986 */ /* 0x0001e2000c10112e */
[----:B------:R-:W-:Y:S05]  /*6380*/  @P5 BRA `(.L_x_206) ;  /* 0x00000000000c5947 */ /* 0x000fea0003800000 */
[----:B------:R-:W5:Y:S02]  /*6390*/  LDG.E.U8 R2, desc[UR46][R22.64+0x48] ;  /* 0x0000482e16027981 */ /* 0x000f64000c1e1100 */
[----:B-----5:R-:W-:-:S05]  /*63a0*/  PRMT R20, R2, 0x8880, RZ ;  /* 0x0000888002147816 */ /* 0x020fca00000000ff */
[----:B------:R-:W-:-:S07]  /*63b0*/  IMAD R3, R20, R17, RZ ;  /* 0x0000001114037224 */ /* 0x000fce00078e02ff */
.L_x_206:
[----:B------:R-:W-:Y:S05]  /*63c0*/  BSYNC B1 ;  /* 0x0000000000017941 */ /* 0x000fea0003800000 */
.L_x_205:
[----:B0-----:R-:W-:Y:S01]  /*63d0*/  @!P5 IMAD R21, R156, R16, R3 ;  /* 0x000000109c15d224 */ /* 0x001fe200078e0203 */
[----:B------:R-:W-:Y:S04]  /*63e0*/  BSSY B1, `(.L_x_207) ;  /* 0x0000006000017945 */ /* 0x000fe80003800000 */
[----:B------:R0:W-:Y:S01]  /*63f0*/  @!P5 STG.E.U8 desc[UR46][R6.64+0x48], R21 ;  /* 0x000048150600d986 */ /* 0x0001e2000c10112e */
[----:B------:R-:W-:Y:S05]  /*6400*/  @P6 BRA `(.L_x_208) ;  /* 0x00000000000c6947 */ /* 0x000fea0003800000 */
[----:B------:R-:W5:Y:S02]  /*6410*/  LDG.E.U8 R2, desc[UR46][R22.64+0x49] ;  /* 0x0000492e16027981 */ /* 0x000f64000c1e1100 */
[----:B-----5:R-:W-:-:S05]  /*6420*/  PRMT R20, R2, 0x8880, RZ ;  /* 0x0000888002147816 */ /* 0x020fca00000000ff */
[----:B------:R-:W-:-:S07]  /*6430*/  IMAD R3, R20, R17, RZ ;  /* 0x0000001114037224 */ /* 0x000fce00078e02ff */
.L_x_208:
[----:B------:R-:W-:Y:S05]  /*6440*/  BSYNC B1 ;  /* 0x0000000000017941 */ /* 0x000fea0003800000 */
.L_x_207:
        /* <DEDUP_REMOVED lines=10> */
.L_x_210:
[----:B------:R-:W-:Y:S05]  /*64f0*/  BSYNC B1 ;  /* 0x0000000000017941 */ /* 0x000fea0003800000 */
.L_x_209:
[----:B0-----:R-:W-:Y:S01]  /*6500*/  @!P4 IMAD R21, R158, R16, R3 ;  /* 0x000000109e15c224 */ /* 0x001fe200078e0203 */
[----:B------:R-:W-:Y:S04]  /*6510*/  BSSY B1, `(.L_x_211) ;  /* 0x0000006000017945 */ /* 0x000fe80003800000 */
[----:B------:R0:W-:Y:S01]  /*6520*/  @!P4 STG.E.U8 desc[UR46][R10.64+0x48], R21 ;  /* 0x000048150a00c986 */ /* 0x0001e2000c10112e */
[----:B------:R-:W-:Y:S05]  /*6530*/  @P5 BRA `(.L_x_212) ;  /* 0x00000000000c5947 */ /* 0x000fea0003800000 */
[----:B------:R-:W5:Y:S02]  /*6540*/  LDG.E.U8 R2, desc[UR46][R18.64+0x49] ;  /* 0x0000492e12027981 */ /* 0x000f64000c1e1100 */
[----:B-----5:R-:W-:-:S05]  /*6550*/  PRMT R20, R2, 0x8880, RZ ;  /* 0x0000888002147816 */ /* 0x020fca00000000ff */
[----:B------:R-:W-:-:S07]  /*6560*/  IMAD R3, R20, R17, RZ ;  /* 0x0000001114037224 */ /* 0x000fce00078e02ff */
.L_x_212:
[----:B------:R-:W-:Y:S05]  /*6570*/  BSYNC B1 ;  /* 0x0000000000017941 */ /* 0x000fea0003800000 */
.L_x_211:
[----:B------:R-:W-:Y:S01]  /*6580*/  @!P5 IMAD R159, R159, R16, R3 ;  /* 0x000000109f9fd224 */ /* 0x000fe200078e0203 */
[----:B------:R-:W-:Y:S04]  /*6590*/  BSSY B1, `(.L_x_213) ;  /* 0x0000006000017945 */ /* 0x000fe80003800000 */
[----:B------:R0:W-:Y:S01]  /*65a0*/  @!P5 STG.E.U8 desc[UR46][R10.64+0x49], R159 ;  /* 0x0000499f0a00d986 */ /* 0x0001e2000c10112e */
[----:B------:R-:W-:Y:S05]  /*65b0*/  @P6 BRA `(.L_x_214) ;  /* 0x00000000000c6947 */ /* 0x000fea0003800000 */
[----:B------:R-:W5:Y:S02]  /*65c0*/  LDG.E.U8 R2, desc[UR46][R22.64+0x50] ;  /* 0x0000502e16027981 */ /* 0x000f64000c1e1100 */
[----:B-----5:R-:W-:-:S05]  /*65d0*/  PRMT R20, R2, 0x8880, RZ ;  /* 0x0000888002147816 */ /* 0x020fca00000000ff */
[----:B------:R-:W-:-:S07]  /*65e0*/  IMAD R3, R20, R17, RZ ;  /* 0x0000001114037224 */ /* 0x000fce00078e02ff */
.L_x_214:
[----:B------:R-:W-:Y:S05]  /*65f0*/  BSYNC B1 ;  /* 0x0000000000017941 */ /* 0x000fea0003800000 */
.L_x_213:
        /* <DEDUP_REMOVED lines=10> */
.L_x_216:
[----:B------:R-:W-:Y:S05]  /*66a0*/  BSYNC B1 ;  /* 0x0000000000017941 */ /* 0x000fea0003800000 */
.L_x_215:
[----:B------:R-:W-:Y:S01]  /*66b0*/  @!P4 IMAD R161, R161, R16, R3 ;  /* 0x00000010a1a1c224 */ /* 0x000fe200078e0203 */
[----:B------:R-:W-:Y:S04]  /*66c0*/  BSSY B1, `(.L_x_217) ;  /* 0x0000006000017945 */ /* 0x000fe80003800000 */
[----:B------:R0:W-:Y:S01]  /*66d0*/  @!P4 STG.E.U8 desc[UR46][R6.64+0x51], R161 ;  /* 0x000051a10600c986 */ /* 0x0001e2000c10112e */
[----:B------:R-:W-:Y:S05]  /*66e0*/  @P5 BRA `(.L_x_218) ;  /* 0x00000000000c5947 */ /* 0x000fea0003800000 */
[----:B------:R-:W5:Y:S02]  /*66f0*/  LDG.E.U8 R2, desc[UR46][R18.64+0x50] ;  /* 0x0000502e12027981 */ /* 0x000f64000c1e1100 */
[----:B-----5:R-:W-:-:S05]  /*6700*/  PRMT R20, R2, 0x8880, RZ ;  /* 0x0000888002147816 */ /* 0x020fca00000000ff */
[----:B------:R-:W-:-:S07]  /*6710*/  IMAD R3, R20, R17, RZ ;  /* 0x0000001114037224 */ /* 0x000fce00078e02ff */
.L_x_218:
[----:B------:R-:W-:Y:S05]  /*6720*/  BSYNC B1 ;  /* 0x0000000000017941 */ /* 0x000fea0003800000 */
.L_x_217:
[----:B0-----:R-:W-:Y:S01]  /*6730*/  @!P5 IMAD R21, R162, R16, R3 ;  /* 0x00000010a215d224 */ /* 0x001fe200078e0203 */
[----:B------:R-:W-:Y:S04]  /*6740*/  BSSY B1, `(.L_x_219) ;  /* 0x0000006000017945 */ /* 0x000fe80003800000 */
[----:B------:R0:W-:Y:S01]  /*6750*/  @!P5 STG.E.U8 desc[UR46][R10.64+0x50], R21 ;  /* 0x000050150a00d986 */ /* 0x0001e2000c10112e */
[----:B------:R-:W-:Y:S05]  /*6760*/  @P6 BRA `(.L_x_220) ;  /* 0x00000000000c6947 */ /* 0x000fea0003800000 */
[----:B------:R-:W5:Y:S02]  /*6770*/  LDG.E.U8 R2, desc[UR46][R18.64+0x51] ;  /* 0x0000512e12027981 */ /* 0x000f64000c1e1100 */
[----:B-----5:R-:W-:-:S05]  /*6780*/  PRMT R20, R2, 0x8880, RZ ;  /* 0x0000888002147816 */ /* 0x020fca00000000ff */
[----:B------:R-:W-:-:S07]  /*6790*/  IMAD R3, R20, R17, RZ ;  /* 0x0000001114037224 */ /* 0x000fce00078e02ff */
.L_x_220:
[----:B------:R-:W-:Y:S05]  /*67a0*/  BSYNC B1 ;  /* 0x0000000000017941 */ /* 0x000fea0003800000 */
.L_x_219:
        /* <DEDUP_REMOVED lines=10> */
.L_x_222:
[----:B------:R-:W-:Y:S05]  /*6850*/  BSYNC B1 ;  /* 0x0000000000017941 */ /* 0x000fea0003800000 */
.L_x_221:
[----:B0-----:R-:W-:Y:S01]  /*6860*/  @!P4 IMAD R21, R164, R16, R3 ;  /* 0x00000010a415c224 */ /* 0x001fe200078e0203 */
[----:B------:R-:W-:Y:S04]  /*6870*/  BSSY B1, `(.L_x_223) ;  /* 0x0000006000017945 */ /* 0x000fe80003800000 */
[----:B------:R0:W-:Y:S01]  /*6880*/  @!P4 STG.E.U8 desc[UR46][R6.64+0x58], R21 ;  /* 0x000058150600c986 */ /* 0x0001e2000c10112e */
[----:B------:R-:W-:Y:S05]  /*6890*/  @P5 BRA `(.L_x_224) ;  /* 0x00000000000c5947 */ /* 0x000fea0003800000 */
[----:B------:R-:W5:Y:S02]  /*68a0*/  LDG.E.U8 R2, desc[UR46][R22.64+0x59] ;  /* 0x0000592e16027981 */ /* 0x000f64000c1e1100 */
[----:B-----5:R-:W-:-:S05]  /*68b0*/  PRMT R20, R2, 0x8880, RZ ;  /* 0x0000888002147816 */ /* 0x020fca00000000ff */
[----:B------:R-:W-:-:S07]  /*68c0*/  IMAD R3, R20, R17, RZ ;  /* 0x0000001114037224 */ /* 0x000fce00078e02ff */
.L_x_224:
[----:B------:R-:W-:Y:S05]  /*68d0*/  BSYNC B1 ;  /* 0x0000000000017941 */ /* 0x000fea0003800000 */
.L_x_223:
[----:B------:R-:W-:Y:S01]  /*68e0*/  @!P5 IMAD R165, R165, R16, R3 ;  /* 0x00000010a5a5d224 */ /* 0x000fe200078e0203 */
[----:B------:R-:W-:Y:S04]  /*68f0*/  BSSY B1, `(.L_x_225) ;  /* 0x0000006000017945 */ /* 0x000fe80003800000 */
[----:B------:R0:W-:Y:S01]  /*6900*/  @!P5 STG.E.U8 desc[UR46][R6.64+0x59], R165 ;  /* 0x000059a50600d986 */ /* 0x0001e2000c10112e */
[----:B------:R-:W-:Y:S05]  /*6910*/  @P6 BRA `(.L_x_226) ;  /* 0x00000000000c6947 */ /* 0x000fea0003800000 */
[----:B------:R-:W5:Y:S02]  /*6920*/  LDG.E.U8 R2, desc[UR46][R18.64+0x58] ;  /* 0x0000582e12027981 */ /* 0x000f64000c1e1100 */
[----:B-----5:R-:W-:-:S05]  /*6930*/  PRMT R20, R2, 0x8880, RZ ;  /* 0x0000888002147816 */ /* 0x020fca00000000ff */
[----:B------:R-:W-:-:S07]  /*6940*/  IMAD R3, R20, R17, RZ ;  /* 0x0000001114037224 */ /* 0x000fce00078e02ff */
.L_x_226:
[----:B------:R-:W-:Y:S05]  /*6950*/  BSYNC B1 ;  /* 0x0000000000017941 */ /* 0x000fea0003800000 */
.L_x_225:
        /* <DEDUP_REMOVED lines=10> */
.L_x_228:
[----:B------:R-:W-:Y:S05]  /*6a00*/  BSYNC B1 ;  /* 0x0000000000017941 */ /* 0x000fea0003800000 */
.L_x_227:
[----:B------:R-:W-:Y:S01]  /*6a10*/  @!P4 IMAD R167, R167, R16, R3 ;  /* 0x00000010a7a7c224 */ /* 0x000fe200078e0203 */
[----:B------:R-:W-:Y:S04]  /*6a20*/  BSSY B1, `(.L_x_229) ;  /* 0x0000006000017945 */ /* 0x000fe80003800000 */
[----:B------:R0:W-:Y:S01]  /*6a30*/  @!P4 STG.E.U8 desc[UR46][R10.64+0x59], R167 ;  /* 0x000059a70a00c986 */ /* 0x0001e2000c10112e */
[----:B------:R-:W-:Y:S05]  /*6a40*/  @P5 BRA `(.L_x_230) ;  /* 0x00000000000c5947 */ /* 0x000fea0003800000 */
[----:B------:R-:W5:Y:S02]  /*6a50*/  LDG.E.U8 R2, desc[UR46][R14.64+0x60] ;  /* 0x0000602e0e027981 */ /* 0x000f64000c1e1100 */
[----:B-----5:R-:W-:-:S05]  /*6a60*/  PRMT R20, R2, 0x8880, RZ ;  /* 0x0000888002147816 */ /* 0x020fca00000000ff */
[----:B------:R-:W-:-:S07]  /*6a70*/  IMAD R3, R20, R17, RZ ;  /* 0x0000001114037224 */ /* 0x000fce00078e02ff */
.L_x_230:
[----:B------:R-:W-:Y:S05]  /*6a80*/  BSYNC B1 ;  /* 0x0000000000017941 */ /* 0x000fea0003800000 */
.L_x_229:
[----:B0-----:R-:W-:Y:S01]  /*6a90*/  @!P5 IMAD R21, R136, R16, R3 ;  /* 0x000000108815d224 */ /* 0x001fe200078e0203 */
[----:B------:R-:W-:Y:S04]  /*6aa0*/  BSSY B1, `(.L_x_231) ;  /* 0x0000006000017945 */ /* 0x000fe80003800000 */
[----:B------:R0:W-:Y:S01]  /*6ab0*/  @!P5 STG.E.U8 desc[UR46][R4.64+0x60], R21 ;  /* 0x000060150400d986 */ /* 0x0001e2000c10112e */
[----:B------:R-:W-:Y:S05]  /*6ac0*/  @P6 BRA `(.L_x_232) ;  /* 0x00000000000c6947 */ /* 0x000fea0003800000 */
[----:B------:R-:W5:Y:S02]  /*6ad0*/  LDG.E.U8 R2, desc[UR46][R14.64+0x61] ;  /* 0x0000612e0e027981 */ /* 0x000f64000c1e1100 */
[----:B-----5:R-:W-:-:S05]  /*6ae0*/  PRMT R20, R2, 0x8880, RZ ;  /* 0x0000888002147816 */ /* 0x020fca00000000ff */
[----:B------:R-:W-:-:S07]  /*6af0*/  IMAD R3, R20, R17, RZ ;  /* 0x0000001114037224 */ /* 0x000fce00078e02ff */
.L_x_232:
[----:B------:R-:W-:Y:S05]  /*6b00*/  BSYNC B1 ;  /* 0x0000000000017941 */ /* 0x000fea0003800000 */
.L_x_231:
        /* <DEDUP_REMOVED lines=10> */
.L_x_234:
[----:B------:R-:W-:Y:S05]  /*6bb0*/  BSYNC B1 ;  /* 0x0000000000017941 */ /* 0x000fea0003800000 */
.L_x_233:
[----:B0-----:R-:W-:Y:S01]  /*6bc0*/  @!P4 IMAD R21, R138, R16, R3 ;  /* 0x000000108a15c224 */ /* 0x001fe200078e0203 */
[----:B------:R-:W-:Y:S04]  /*6bd0*/  BSSY B1, `(.L_x_235) ;  /* 0x0000006000017945 */ /* 0x000fe80003800000 */
[----:B------:R0:W-:Y:S01]  /*6be0*/  @!P4 STG.E.U8 desc[UR46][R8.64+0x60], R21 ;  /* 0x000060150800c986 */ /* 0x0001e2000c10112e */
[----:B------:R-:W-:Y:S05]  /*6bf0*/  @P5 BRA `(.L_x_236) ;  /* 0x00000000000c5947 */ /* 0x000fea0003800000 */
[----:B------:R-:W5:Y:S02]  /*6c00*/  LDG.E.U8 R2, desc[UR46][R12.64+0x61] ;  /* 0x0000612e0c027981 */ /* 0x000f64000c1e1100 */
[----:B-----5:R-:W-:-:S05]  /*6c10*/  PRMT R20, R2, 0x8880, RZ ;  /* 0x0000888002147816 */ /* 0x020fca00000000ff */
[----:B------:R-:W-:-:S07]  /*6c20*/  IMAD R3, R20, R17, RZ ;  /* 0x0000001114037224 */ /* 0x000fce00078e02ff */
.L_x_236:
[----:B------:R-:W-:Y:S05]  /*6c30*/  BSYNC B1 ;  /* 0x0000000000017941 */ /* 0x000fea0003800000 */
.L_x_235:
[----:B------:R-:W-:Y:S01]  /*6c40*/  @!P5 IMAD R139, R139, R16, R3 ;  /* 0x000000108b8bd224 */ /* 0x000fe200078e0203 */
[----:B------:R-:W-:Y:S04]  /*6c50*/  BSSY B1, `(.L_x_237) ;  /* 0x0000006000017945 */ /* 0x000fe80003800000 */
[----:B------:R0:W-:Y:S01]  /*6c60*/  @!P5 STG.E.U8 desc[UR46][R8.64+0x61], R139 ;  /* 0x0000618b0800d986 */ /* 0x0001e2000c10112e */
[----:B------:R-:W-:Y:S05]  /*6c70*/  @P6 BRA `(.L_x_238) ;  /* 0x00000000000c6947 */ /* 0x000fea0003800000 */
[----:B------:R-:W5:Y:S02]  /*6c80*/  LDG.E.U8 R2, desc[UR46][R14.64+0x68] ;  /* 0x0000682e0e027981 */ /* 0x000f64000c1e1100 */
[----:B-----5:R-:W-:-:S05]  /*6c90*/  PRMT R20, R2, 0x8880, RZ ;  /* 0x0000888002147816 */ /* 0x020fca00000000ff */
[----:B------:R-:W-:-:S07]  /*6ca0*/  IMAD R3, R20, R17, RZ ;  /* 0x0000001114037224 */ /* 0x000fce00078e02ff */
.L_x_238:
[----:B------:R-:W-:Y:S05]  /*6cb0*/  BSYNC B1 ;  /* 0x0000000000017941 */ /* 0x000fea0003800000 */
.L_x_237:
        /* <DEDUP_REMOVED lines=10> */
.L_x_240:
[----:B------:R-:W-:Y:S05]  /*6d60*/  BSYNC B1 ;  /* 0x0000000000017941 */ /* 0x000fea0003800000 */
.L_x_239:
[----:B------:R-:W-:Y:S01]  /*6d70*/  @!P4 IMAD R141, R141, R16, R3 ;  /* 0x000000108d8dc224 */ /* 0x000fe200078e0203 */
[----:B------:R-:W-:Y:S04]  /*6d80*/  BSSY B1, `(.L_x_241) ;  /* 0x0000006000017945 */ /* 0x000fe80003800000 */
[----:B------:R0:W-:Y:S01]  /*6d90*/  @!P4 STG.E.U8 desc[UR46][R4.64+0x69], R141 ;  /* 0x0000698d0400c986 */ /* 0x0001e2000c10112e */
[----:B------:R-:W-:Y:S05]  /*6da0*/  @P5 BRA `(.L_x_242) ;  /* 0x00000000000c5947 */ /* 0x000fea0003800000 */
[----:B------:R-:W5:Y:S02]  /*6db0*/  LDG.E.U8 R2, desc[UR46][R12.64+0x68] ;  /* 0x0000682e0c027981 */ /* 0x000f64000c1e1100 */
[----:B-----5:R-:W-:-:S05]  /*6dc0*/  PRMT R20, R2, 0x8880, RZ ;  /* 0x0000888002147816 */ /* 0x020fca00000000ff */
[----:B------:R-:W-:-:S07]  /*6dd0*/  IMAD R3, R20, R17, RZ ;  /* 0x0000001114037224 */ /* 0x000fce00078e02ff */
.L_x_242:
[----:B------:R-:W-:Y:S05]  /*6de0*/  BSYNC B1 ;  /* 0x0000000000017941 */ /* 0x000fea0003800000 */
.L_x_241:
[----:B0-----:R-:W-:Y:S01]  /*6df0*/  @!P5 IMAD R21, R142, R16, R3 ;  /* 0x000000108e15d224 */ /* 0x001fe200078e0203 */
[----:B------:R-:W-:Y:S04]  /*6e00*/  BSSY B1, `(.L_x_243) ;  /* 0x0000006000017945 */ /* 0x000fe80003800000 */
[----:B------:R0:W-:Y:S01]  /*6e10*/  @!P5 STG.E.U8 desc[UR46][R8.64+0x68], R21 ;  /* 0x000068150800d986 */ /* 0x0001e2000c10112e */
[----:B------:R-:W-:Y:S05]  /*6e20*/  @P6 BRA `(.L_x_244) ;  /* 0x00000000000c6947 */ /* 0x000fea0003800000 */
[----:B------:R-:W5:Y:S02]  /*6e30*/  LDG.E.U8 R2, desc[UR46][R12.64+0x69] ;  /* 0x0000692e0c027981 */ /* 0x000f64000c1e1100 */
[----:B-----5:R-:W-:-:S05]  /*6e40*/  PRMT R20, R2, 0x8880, RZ ;  /* 0x0000888002147816 */ /* 0x020fca00000000ff */
[----:B------:R-:W-:-:S07]  /*6e50*/  IMAD R3, R20, R17, RZ ;  /* 0x0000001114037224 */ /* 0x000fce00078e02ff */
.L_x_244:
[----:B------:R-:W-:Y:S05]  /*6e60*/  BSYNC B1 ;  /* 0x0000000000017941 */ /* 0x000fea0003800000 */
.L_x_243:
        /* <DEDUP_REMOVED lines=10> */
.L_x_246:
[----:B------:R-:W-:Y:S05]  /*6f10*/  BSYNC B1 ;  /* 0x0000000000017941 */ /* 0x000fea0003800000 */
.L_x_245:
[----:B0-----:R-:W-:Y:S01]  /*6f20*/  @!P4 IMAD R21, R144, R16, R3 ;  /* 0x000000109015c224 */ /* 0x001fe200078e0203 */
[----:B------:R-:W-:Y:S04]  /*6f30*/  BSSY B1, `(.L_x_247) ;  /* 0x0000006000017945 */ /* 0x000fe80003800000 */
[----:B------:R0:W-:Y:S01]  /*6f40*/  @!P4 STG.E.U8 desc[UR46][R4.64+0x70], R21 ;  /* 0x000070150400c986 */ /* 0x0001e2000c10112e */
[----:B------:R-:W-:Y:S05]  /*6f50*/  @P5 BRA `(.L_x_248) ;  /* 0x00000000000c5947 */ /* 0x000fea0003800000 */
[----:B------:R-:W5:Y:S02]  /*6f60*/  LDG.E.U8 R2, desc[UR46][R14.64+0x71] ;  /* 0x0000712e0e027981 */ /* 0x000f64000c1e1100 */
[----:B-----5:R-:W-:-:S05]  /*6f70*/  PRMT R20, R2, 0x8880, RZ ;  /* 0x0000888002147816 */ /* 0x020fca00000000ff */
[----:B------:R-:W-:-:S07]  /*6f80*/  IMAD R3, R20, R17, RZ ;  /* 0x0000001114037224 */ /* 0x000fce00078e02ff */
.L_x_248:
[----:B------:R-:W-:Y:S05]  /*6f90*/  BSYNC B1 ;  /* 0x0000000000017941 */ /* 0x000fea0003800000 */
.L_x_247:
[----:B------:R-:W-:Y:S01]  /*6fa0*/  @!P5 IMAD R145, R145, R16, R3 ;  /* 0x000000109191d224 */ /* 0x000fe200078e0203 */
[----:B------:R-:W-:Y:S04]  /*6fb0*/  BSSY B1, `(.L_x_249) ;  /* 0x0000006000017945 */ /* 0x000fe80003800000 */
[----:B------:R0:W-:Y:S01]  /*6fc0*/  @!P5 STG.E.U8 desc[UR46][R4.64+0x71], R145 ;  /* 0x000071910400d986 */ /* 0x0001e2000c10112e */
[----:B------:R-:W-:Y:S05]  /*6fd0*/  @P6 BRA `(.L_x_250) ;  /* 0x00000000000c6947 */ /* 0x000fea0003800000 */
[----:B------:R-:W5:Y:S02]  /*6fe0*/  LDG.E.U8 R2, desc[UR46][R12.64+0x70] ;  /* 0x0000702e0c027981 */ /* 0x000f64000c1e1100 */
[----:B-----5:R-:W-:-:S05]  /*6ff0*/  PRMT R20, R2, 0x8880, RZ ;  /* 0x0000888002147816 */ /* 0x020fca00000000ff */
[----:B------:R-:W-:-:S07]  /*7000*/  IMAD R3, R20, R17, RZ ;  /* 0x0000001114037224 */ /* 0x000fce00078e02ff */
.L_x_250:
[----:B------:R-:W-:Y:S05]  /*7010*/  BSYNC B1 ;  /* 0x0000000000017941 */ /* 0x000fea0003800000 */
.L_x_249:
        /* <DEDUP_REMOVED lines=10> */
.L_x_252:
[----:B------:R-:W-:Y:S05]  /*70c0*/  BSYNC B1 ;  /* 0x0000000000017941 */ /* 0x000fea0003800000 */
.L_x_251:
[----:B------:R-:W-:Y:S01]  /*70d0*/  @!P4 IMAD R147, R147, R16, R3 ;  /* 0x000000109393c224 */ /* 0x000fe200078e0203 */
[----:B------:R-:W-:Y:S04]  /*70e0*/  BSSY B1, `(.L_x_253) ;  /* 0x0000006000017945 */ /* 0x000fe80003800000 */
[----:B------:R0:W-:Y:S01]  /*70f0*/  @!P4 STG.E.U8 desc[UR46][R8.64+0x71], R147 ;  /* 0x000071930800c986 */ /* 0x0001e2000c10112e */
[----:B------:R-:W-:Y:S05]  /*7100*/  @P5 BRA `(.L_x_254) ;  /* 0x00000000000c5947 */ /* 0x000fea0003800000 */
[----:B------:R-:W5:Y:S02]  /*7110*/  LDG.E.U8 R2, desc[UR46][R14.64+0x78] ;  /* 0x0000782e0e027981 */ /* 0x000f64000c1e1100 */
[----:B-----5:R-:W-:-:S05]  /*7120*/  PRMT R20, R2, 0x8880, RZ ;  /* 0x0000888002147816 */ /* 0x020fca00000000ff */
[----:B------:R-:W-:-:S07]  /*7130*/  IMAD R3, R20, R17, RZ ;  /* 0x0000001114037224 */ /* 0x000fce00078e02ff */
.L_x_254:
[----:B------:R-:W-:Y:S05]  /*7140*/  BSYNC B1 ;  /* 0x0000000000017941 */ /* 0x000fea0003800000 */
.L_x_253:
[----:B0-----:R-:W-:Y:S01]  /*7150*/  @!P5 IMAD R21, R148, R16, R3 ;  /* 0x000000109415d224 */ /* 0x001fe200078e0203 */
[----:B------:R-:W-:Y:S04]  /*7160*/  BSSY B1, `(.L_x_255) ;  /* 0x0000006000017945 */ /* 0x000fe80003800000 */
[----:B------:R0:W-:Y:S01]  /*7170*/  @!P5 STG.E.U8 desc[UR46][R4.64+0x78], R21 ;  /* 0x000078150400d986 */ /* 0x0001e2000c10112e */
[----:B------:R-:W-:Y:S05]  /*7180*/  @P6 BRA `(.L_x_256) ;  /* 0x00000000000c6947 */ /* 0x000fea0003800000 */
[----:B------:R-:W5:Y:S02]  /*7190*/  LDG.E.U8 R2, desc[UR46][R14.64+0x79] ;  /* 0x0000792e0e027981 */ /* 0x000f64000c1e1100 */
[----:B-----5:R-:W-:-:S05]  /*71a0*/  PRMT R20, R2, 0x8880, RZ ;  /* 0x0000888002147816 */ /* 0x020fca00000000ff */
[----:B------:R-:W-:-:S07]  /*71b0*/  IMAD R3, R20, R17, RZ ;  /* 0x0000001114037224 */ /* 0x000fce00078e02ff */
.L_x_256:
[----:B------:R-:W-:Y:S05]  /*71c0*/  BSYNC B1 ;  /* 0x0000000000017941 */ /* 0x000fea0003800000 */
.L_x_255:
        /* <DEDUP_REMOVED lines=10> */
.L_x_258:
[----:B------:R-:W-:Y:S05]  /*7270*/  BSYNC B1 ;  /* 0x0000000000017941 */ /* 0x000fea0003800000 */
.L_x_257:
[----:B0-----:R-:W-:Y:S01]  /*7280*/  @!P4 IMAD R21, R150, R16, R3 ;  /* 0x000000109615c224 */ /* 0x001fe200078e0203 */
[----:B------:R-:W-:Y:S04]  /*7290*/  BSSY B1, `(.L_x_259) ;  /* 0x0000006000017945 */ /* 0x000fe80003800000 */
[----:B------:R0:W-:Y:S01]  /*72a0*/  @!P4 STG.E.U8 desc[UR46][R8.64+0x78], R21 ;  /* 0x000078150800c986 */ /* 0x0001e2000c10112e */
[----:B------:R-:W-:Y:S05]  /*72b0*/  @P5 BRA `(.L_x_260) ;  /* 0x00000000000c5947 */ /* 0x000fea0003800000 */
[----:B------:R-:W5:Y:S02]  /*72c0*/  LDG.E.U8 R2, desc[UR46][R12.64+0x79] ;  /* 0x0000792e0c027981 */ /* 0x000f64000c1e1100 */
[----:B-----5:R-:W-:-:S05]  /*72d0*/  PRMT R20, R2, 0x8880, RZ ;  /* 0x0000888002147816 */ /* 0x020fca00000000ff */
[----:B------:R-:W-:-:S07]  /*72e0*/  IMAD R3, R20, R17, RZ ;  /* 0x0000001114037224 */ /* 0x000fce00078e02ff */
.L_x_260:
[----:B------:R-:W-:Y:S05]  /*72f0*/  BSYNC B1 ;  /* 0x0000000000017941 */ /* 0x000fea0003800000 */
.L_x_259:
[----:B------:R-:W-:Y:S01]  /*7300*/  @!P5 IMAD R151, R151, R16, R3 ;  /* 0x000000109797d224 */ /* 0x000fe200078e0203 */
[----:B------:R-:W-:Y:S04]  /*7310*/  BSSY B1, `(.L_x_261) ;  /* 0x0000006000017945 */ /* 0x000fe80003800000 */
[----:B------:R0:W-:Y:S01]  /*7320*/  @!P5 STG.E.U8 desc[UR46][R8.64+0x79], R151 ;  /* 0x000079970800d986 */ /* 0x0001e2000c10112e */
[----:B------:R-:W-:Y:S05]  /*7330*/  @P6 BRA `(.L_x_262) ;  /* 0x00000000000c6947 */ /* 0x000fea0003800000 */
[----:B------:R-:W5:Y:S02]  /*7340*/  LDG.E.U8 R2, desc[UR46][R22.64+0x60] ;  /* 0x0000602e16027981 */ /* 0x000f64000c1e1100 */
[----:B-----5:R-:W-:-:S05]  /*7350*/  PRMT R20, R2, 0x8880, RZ ;  /* 0x0000888002147816 */ /* 0x020fca00000000ff */
[----:B------:R-:W-:-:S07]  /*7360*/  IMAD R3, R20, R17, RZ ;  /* 0x0000001114037224 */ /* 0x000fce00078e02ff */
.L_x_262:
[----:B------:R-:W-:Y:S05]  /*7370*/  BSYNC B1 ;  /* 0x0000000000017941 */ /* 0x000fea0003800000 */
.L_x_261:
        /* <DEDUP_REMOVED lines=10> */
.L_x_264:
[----:B------:R-:W-:Y:S05]  /*7420*/  BSYNC B1 ;  /* 0x0000000000017941 */ /* 0x000fea0003800000 */
.L_x_263:
[----:B------:R-:W-:Y:S01]  /*7430*/  @!P4 IMAD R121, R121, R16, R3 ;  /* 0x000000107979c224 */ /* 0x000fe200078e0203 */
[----:B------:R-:W-:Y:S04]  /*7440*/  BSSY B1, `(.L_x_265) ;  /* 0x0000006000017945 */ /* 0x000fe80003800000 */
[----:B------:R0:W-:Y:S01]  /*7450*/  @!P4 STG.E.U8 desc[UR46][R6.64+0x61], R121 ;  /* 0x000061790600c986 */ /* 0x0001e2000c10112e */
[----:B------:R-:W-:Y:S05]  /*7460*/  @P5 BRA `(.L_x_266) ;  /* 0x00000000000c5947 */ /* 0x000fea0003800000 */
[----:B------:R-:W5:Y:S02]  /*7470*/  LDG.E.U8 R2, desc[UR46][R18.64+0x60] ;  /* 0x0000602e12027981 */ /* 0x000f64000c1e1100 */
[----:B-----5:R-:W-:-:S05]  /*7480*/  PRMT R20, R2, 0x8880, RZ ;  /* 0x0000888002147816 */ /* 0x020fca00000000ff */
[----:B------:R-:W-:-:S07]  /*7490*/  IMAD R3, R20, R17, RZ ;  /* 0x0000001114037224 */ /* 0x000fce00078e02ff */
.L_x_266:
[----:B------:R-:W-:Y:S05]  /*74a0*/  BSYNC B1 ;  /* 0x0000000000017941 */ /* 0x000fea0003800000 */
.L_x_265:
[----:B0-----:R-:W-:Y:S01]  /*74b0*/  @!P5 IMAD R21, R122, R16, R3 ;  /* 0x000000107a15d224 */ /* 0x001fe200078e0203 */
[----:B------:R-:W-:Y:S04]  /*74c0*/  BSSY B1, `(.L_x_267) ;  /* 0x0000006000017945 */ /* 0x000fe80003800000 */
[----:B------:R0:W-:Y:S01]  /*74d0*/  @!P5 STG.E.U8 desc[UR46][R10.64+0x60], R21 ;  /* 0x000060150a00d986 */ /* 0x0001e2000c10112e */
[----:B------:R-:W-:Y:S05]  /*74e0*/  @P6 BRA `(.L_x_268) ;  /* 0x00000000000c6947 */ /* 0x000fea0003800000 */
[----:B------:R-:W5:Y:S02]  /*74f0*/  LDG.E.U8 R2, desc[UR46][R18.64+0x61] ;  /* 0x0000612e12027981 */ /* 0x000f64000c1e1100 */
[----:B-----5:R-:W-:-:S05]  /*7500*/  PRMT R20, R2, 0x8880, RZ ;  /* 0x0000888002147816 */ /* 0x020fca00000000ff */
[----:B------:R-:W-:-:S07]  /*7510*/  IMAD R3, R20, R17, RZ ;  /* 0x0000001114037224 */ /* 0x000fce00078e02ff */
.L_x_268:
[----:B------:R-:W-:Y:S05]  /*7520*/  BSYNC B1 ;  /* 0x0000000000017941 */ /* 0x000fea0003800000 */
.L_x_267:
        /* <DEDUP_REMOVED lines=10> */
.L_x_270:
[----:B------:R-:W-:Y:S05]  /*75d0*/  BSYNC B1 ;  /* 0x0000000000017941 */ /* 0x000fea0003800000 */
.L_x_269:
[----:B0-----:R-:W-:Y:S01]  /*75e0*/  @!P4 IMAD R21, R124, R16, R3 ;  /* 0x000000107c15c224 */ /* 0x001fe200078e0203 */
[----:B------:R-:W-:Y:S04]  /*75f0*/  BSSY B1, `(.L_x_271) ;  /* 0x0000006000017945 */ /* 0x000fe80003800000 */
[----:B------:R0:W-:Y:S01]  /*7600*/  @!P4 STG.E.U8 desc[UR46][R6.64+0x68], R21 ;  /* 0x000068150600c986 */ /* 0x0001e2000c10112e */
[----:B------:R-:W-:Y:S05]  /*7610*/  @P5 BRA `(.L_x_272) ;  /* 0x00000000000c5947 */ /* 0x000fea0003800000 */
[----:B------:R-:W5:Y:S02]  /*7620*/  LDG.E.U8 R2, desc[UR46][R22.64+0x69] ;  /* 0x0000692e16027981 */ /* 0x000f64000c1e1100 */
[----:B-----5:R-:W-:-:S05]  /*7630*/  PRMT R20, R2, 0x8880, RZ ;  /* 0x0000888002147816 */ /* 0x020fca00000000ff */
[----:B------:R-:W-:-:S07]  /*7640*/  IMAD R3, R20, R17, RZ ;  /* 0x0000001114037224 */ /* 0x000fce00078e02ff */
.L_x_272:
[----:B------:R-:W-:Y:S05]  /*7650*/  BSYNC B1 ;  /* 0x0000000000017941 */ /* 0x000fea0003800000 */
.L_x_271:
[----:B------:R-:W-:Y:S01]  /*7660*/  @!P5 IMAD R125, R125, R16, R3 ;  /* 0x000000107d7dd224 */ /* 0x000fe200078e0203 */
[----:B------:R-:W-:Y:S04]  /*7670*/  BSSY B1, `(.L_x_273) ;  /* 0x0000006000017945 */ /* 0x000fe80003800000 */
[----:B------:R0:W-:Y:S01]  /*7680*/  @!P5 STG.E.U8 desc[UR46][R6.64+0x69], R125 ;  /* 0x0000697d0600d986 */ /* 0x0001e2000c10112e */
[----:B------:R-:W-:Y:S05]  /*7690*/  @P6 BRA `(.L_x_274) ;  /* 0x00000000000c6947 */ /* 0x000fea0003800000 */
[----:B------:R-:W5:Y:S02]  /*76a0*/  LDG.E.U8 R2, desc[UR46][R18.64+0x68] ;  /* 0x0000682e12027981 */ /* 0x000f64000c1e1100 */
[----:B-----5:R-:W-:-:S05]  /*76b0*/  PRMT R20, R2, 0x8880, RZ ;  /* 0x0000888002147816 */ /* 0x020fca00000000ff */
[----:B------:R-:W-:-:S07]  /*76c0*/  IMAD R3, R20, R17, RZ ;  /* 0x0000001114037224 */ /* 0x000fce00078e02ff */
.L_x_274:
[----:B------:R-:W-:Y:S05]  /*76d0*/  BSYNC B1 ;  /* 0x0000000000017941 */ /* 0x000fea0003800000 */
.L_x_273:
        /* <DEDUP_REMOVED lines=10> */
.L_x_276:
[----:B------:R-:W-:Y:S05]  /*7780*/  BSYNC B1 ;  /* 0x0000000000017941 */ /* 0x000fea0003800000 */
.L_x_275:
[----:B------:R-:W-:Y:S01]  /*7790*/  @!P4 IMAD R127, R127, R16, R3 ;  /* 0x000000107f7fc224 */ /* 0x000fe200078e0203 */
[----:B------:R-:W-:Y:S04]  /*77a0*/  BSSY B1, `(.L_x_277) ;  /* 0x0000006000017945 */ /* 0x000fe80003800000 */
[----:B------:R0:W-:Y:S01]  /*77b0*/  @!P4 STG.E.U8 desc[UR46][R10.64+0x69], R127 ;  /* 0x0000697f0a00c986 */ /* 0x0001e2000c10112e */
[----:B------:R-:W-:Y:S05]  /*77c0*/  @P5 BRA `(.L_x_278) ;  /* 0x00000000000c5947 */ /* 0x000fea0003800000 */
[----:B------:R-:W5:Y:S02]  /*77d0*/  LDG.E.U8 R2, desc[UR46][R22.64+0x70] ;  /* 0x0000702e16027981 */ /* 0x000f64000c1e1100 */
[----:B-----5:R-:W-:-:S05]  /*77e0*/  PRMT R20, R2, 0x8880, RZ ;  /* 0x0000888002147816 */ /* 0x020fca00000000ff */
[----:B------:R-:W-:-:S07]  /*77f0*/  IMAD R3, R20, R17, RZ ;  /* 0x0000001114037224 */ /* 0x000fce00078e02ff */
.L_x_278:
[----:B------:R-:W-:Y:S05]  /*7800*/  BSYNC B1 ;  /* 0x0000000000017941 */ /* 0x000fea0003800000 */
.L_x_277:
[----:B0-----:R-:W-:Y:S01]  /*7810*/  @!P5 IMAD R21, R128, R16, R3 ;  /* 0x000000108015d224 */ /* 0x001fe200078e0203 */
[----:B------:R-:W-:Y:S04]  /*7820*/  BSSY B1, `(.L_x_279) ;  /* 0x0000006000017945 */ /* 0x000fe80003800000 */
[----:B------:R0:W-:Y:S01]  /*7830*/  @!P5 STG.E.U8 desc[UR46][R6.64+0x70], R21 ;  /* 0x000070150600d986 */ /* 0x0001e2000c10112e */
[----:B------:R-:W-:Y:S05]  /*7840*/  @P6 BRA `(.L_x_280) ;  /* 0x00000000000c6947 */ /* 0x000fea0003800000 */
[----:B------:R-:W5:Y:S02]  /*7850*/  LDG.E.U8 R2, desc[UR46][R22.64+0x71] ;  /* 0x0000712e16027981 */ /* 0x000f64000c1e1100 */
[----:B-----5:R-:W-:-:S05]  /*7860*/  PRMT R20, R2, 0x8880, RZ ;  /* 0x0000888002147816 */ /* 0x020fca00000000ff */
[----:B------:R-:W-:-:S07]  /*7870*/  IMAD R3, R20, R17, RZ ;  /* 0x0000001114037224 */ /* 0x000fce00078e02ff */
.L_x_280:
[----:B------:R-:W-:Y:S05]  /*7880*/  BSYNC B1 ;  /* 0x0000000000017941 */ /* 0x000fea0003800000 */
.L_x_279:
        /* <DEDUP_REMOVED lines=10> */
.L_x_282:
[----:B------:R-:W-:Y:S05]  /*7930*/  BSYNC B1 ;  /* 0x0000000000017941 */ /* 0x000fea0003800000 */
.L_x_281:
[----:B0-----:R-:W-:Y:S01]  /*7940*/  @!P4 IMAD R21, R130, R16, R3 ;  /* 0x000000108215c224 */ /* 0x001fe200078e0203 */
[----:B------:R-:W-:Y:S04]  /*7950*/  BSSY B1, `(.L_x_283) ;  /* 0x0000006000017945 */ /* 0x000fe80003800000 */
[----:B------:R0:W-:Y:S01]  /*7960*/  @!P4 STG.E.U8 desc[UR46][R10.64+0x70], R21 ;  /* 0x000070150a00c986 */ /* 0x0001e2000c10112e */
[----:B------:R-:W-:Y:S05]  /*7970*/  @P5 BRA `(.L_x_284) ;  /* 0x00000000000c5947 */ /* 0x000fea0003800000 */
[----:B------:R-:W5:Y:S02]  /*7980*/  LDG.E.U8 R2, desc[UR46][R18.64+0x71] ;  /* 0x0000712e12027981 */ /* 0x000f64000c1e1100 */
[----:B-----5:R-:W-:-:S05]  /*7990*/  PRMT R20, R2, 0x8880, RZ ;  /* 0x0000888002147816 */ /* 0x020fca00000000ff */
[----:B------:R-:W-:-:S07]  /*79a0*/  IMAD R3, R20, R17, RZ ;  /* 0x0000001114037224 */ /* 0x000fce00078e02ff */
.L_x_284:
[----:B------:R-:W-:Y:S05]  /*79b0*/  BSYNC B1 ;  /* 0x0000000000017941 */ /* 0x000fea0003800000 */
.L_x_283:
[----:B------:R-:W-:Y:S01]  /*79c0*/  @!P5 IMAD R131, R131, R16, R3 ;  /* 0x000000108383d224 */ /* 0x000fe200078e0203 */
[----:B------:R-:W-:Y:S04]  /*79d0*/  BSSY B1, `(.L_x_285) ;  /* 0x0000006000017945 */ /* 0x000fe80003800000 */
[----:B------:R0:W-:Y:S01]  /*79e0*/  @!P5 STG.E.U8 desc[UR46][R10.64+0x71], R131 ;  /* 0x000071830a00d986 */ /* 0x0001e2000c10112e */
[----:B------:R-:W-:Y:S05]  /*79f0*/  @P6 BRA `(.L_x_286) ;  /* 0x00000000000c6947 */ /* 0x000fea0003800000 */
[----:B------:R-:W5:Y:S02]  /*7a00*/  LDG.E.U8 R2, desc[UR46][R22.64+0x78] ;  /* 0x0000782e16027981 */ /* 0x000f64000c1e1100 */
[----:B-----5:R-:W-:-:S05]  /*7a10*/  PRMT R20, R2, 0x8880, RZ ;  /* 0x0000888002147816 */ /* 0x020fca00000000ff */
[----:B------:R-:W-:-:S07]  /*7a20*/  IMAD R3, R20, R17, RZ ;  /* 0x0000001114037224 */ /* 0x000fce00078e02ff */
.L_x_286:
[----:B------:R-:W-:Y:S05]  /*7a30*/  BSYNC B1 ;  /* 0x0000000000017941 */ /* 0x000fea0003800000 */
.L_x_285:
        /* <DEDUP_REMOVED lines=10> */
.L_x_288:
[----:B------:R-:W-:Y:S05]  /*7ae0*/  BSYNC B1 ;  /* 0x0000000000017941 */ /* 0x000fea0003800000 */
.L_x_287:
[----:B------:R-:W-:Y:S01]  /*7af0*/  @!P4 IMAD R133, R133, R16, R3 ;  /* 0x000000108585c224 */ /* 0x000fe200078e0203 */
[----:B------:R-:W-:Y:S04]  /*7b00*/  BSSY B1, `(.L_x_289) ;  /* 0x0000006000017945 */ /* 0x000fe80003800000 */
[----:B------:R0:W-:Y:S01]  /*7b10*/  @!P4 STG.E.U8 desc[UR46][R6.64+0x79], R133 ;  /* 0x000079850600c986 */ /* 0x0001e2000c10112e */
[----:B------:R-:W-:Y:S05]  /*7b20*/  @P5 BRA `(.L_x_290) ;  /* 0x00000000000c5947 */ /* 0x000fea0003800000 */
[----:B------:R-:W5:Y:S02]  /*7b30*/  LDG.E.U8 R2, desc[UR46][R18.64+0x78] ;  /* 0x0000782e12027981 */ /* 0x000f64000c1e1100 */
[----:B-----5:R-:W-:-:S05]  /*7b40*/  PRMT R20, R2, 0x8880, RZ ;  /* 0x0000888002147816 */ /* 0x020fca00000000ff */
[----:B------:R-:W-:-:S07]  /*7b50*/  IMAD R3, R20, R17, RZ ;  /* 0x0000001114037224 */ /* 0x000fce00078e02ff */
.L_x_290:
[----:B------:R-:W-:Y:S05]  /*7b60*/  BSYNC B1 ;  /* 0x0000000000017941 */ /* 0x000fea0003800000 */
.L_x_289:
[----:B0-----:R-:W-:Y:S01]  /*7b70*/  @!P5 IMAD R21, R134, R16, R3 ;  /* 0x000000108615d224 */ /* 0x001fe200078e0203 */
[----:B------:R-:W-:Y:S04]  /*7b80*/  BSSY B1, `(.L_x_291) ;  /* 0x0000006000017945 */ /* 0x000fe80003800000 */
[----:B------:R0:W-:Y:S01]  /*7b90*/  @!P5 STG.E.U8 desc[UR46][R10.64+0x78], R21 ;  /* 0x000078150a00d986 */ /* 0x0001e2000c10112e */
[----:B------:R-:W-:Y:S05]  /*7ba0*/  @P6 BRA `(.L_x_292) ;  /* 0x00000000000c6947 */ /* 0x000fea0003800000 */
[----:B------:R-:W5:Y:S02]  /*7bb0*/  LDG.E.U8 R2, desc[UR46][R18.64+0x79] ;  /* 0x0000792e12027981 */ /* 0x000f64000c1e1100 */
[----:B-----5:R-:W-:-:S05]  /*7bc0*/  PRMT R20, R2, 0x8880, RZ ;  /* 0x0000888002147816 */ /* 0x020fca00000000ff */
[----:B------:R-:W-:-:S07]  /*7bd0*/  IMAD R3, R20, R17, RZ ;  /* 0x0000001114037224 */ /* 0x000fce00078e02ff */
.L_x_292:
[----:B------:R-:W-:Y:S05]  /*7be0*/  BSYNC B1 ;  /* 0x0000000000017941 */ /* 0x000fea0003800000 */
.L_x_291:
        /* <DEDUP_REMOVED lines=10> */
.L_x_294:
[----:B------:R-:W-:Y:S05]  /*7c90*/  BSYNC B1 ;  /* 0x0000000000017941 */ /* 0x000fea0003800000 */
.L_x_293:
[----:B0-----:R-:W-:Y:S01]  /*7ca0*/  @!P4 IMAD R21, R104, R16, R3 ;  /* 0x000000106815c224 */ /* 0x001fe200078e0203 */
[----:B------:R-:W-:Y:S04]  /*7cb0*/  BSSY B1, `(.L_x_295) ;  /* 0x0000006000017945 */ /* 0x000fe80003800000 */
[----:B------:R0:W-:Y:S01]  /*7cc0*/  @!P4 STG.E.U8 desc[UR46][R4.64+0x80], R21 ;  /* 0x000080150400c986 */ /* 0x0001e2000c10112e */
[----:B------:R-:W-:Y:S05]  /*7cd0*/  @P5 BRA `(.L_x_296) ;  /* 0x00000000000c5947 */ /* 0x000fea0003800000 */
[----:B------:R-:W5:Y:S02]  /*7ce0*/  LDG.E.U8 R2, desc[UR46][R14.64+0x81] ;  /* 0x0000812e0e027981 */ /* 0x000f64000c1e1100 */
[----:B-----5:R-:W-:-:S05]  /*7cf0*/  PRMT R20, R2, 0x8880, RZ ;  /* 0x0000888002147816 */ /* 0x020fca00000000ff */
[----:B------:R-:W-:-:S07]  /*7d00*/  IMAD R3, R20, R17, RZ ;  /* 0x0000001114037224 */ /* 0x000fce00078e02ff */
.L_x_296:
[----:B------:R-:W-:Y:S05]  /*7d10*/  BSYNC B1 ;  /* 0x0000000000017941 */ /* 0x000fea0003800000 */
.L_x_295:
[----:B------:R-:W-:Y:S01]  /*7d20*/  @!P5 IMAD R105, R105, R16, R3 ;  /* 0x000000106969d224 */ /* 0x000fe200078e0203 */
[----:B------:R-:W-:Y:S04]  /*7d30*/  BSSY B1, `(.L_x_297) ;  /* 0x0000006000017945 */ /* 0x000fe80003800000 */
[----:B------:R0:W-:Y:S01]  /*7d40*/  @!P5 STG.E.U8 desc[UR46][R4.64+0x81], R105 ;  /* 0x000081690400d986 */ /* 0x0001e2000c10112e */
[----:B------:R-:W-:Y:S05]  /*7d50*/  @P6 BRA `(.L_x_298) ;  /* 0x00000000000c6947 */ /* 0x000fea0003800000 */
[----:B------:R-:W5:Y:S02]  /*7d60*/  LDG.E.U8 R2, desc[UR46][R12.64+0x80] ;  /* 0x0000802e0c027981 */ /* 0x000f64000c1e1100 */
[----:B-----5:R-:W-:-:S05]  /*7d70*/  PRMT R20, R2, 0x8880, RZ ;  /* 0x0000888002147816 */ /* 0x020fca00000000ff */
[----:B------:R-:W-:-:S07]  /*7d80*/  IMAD R3, R20, R17, RZ ;  /* 0x0000001114037224 */ /* 0x000fce00078e02ff */
.L_x_298:
[----:B------:R-:W-:Y:S05]  /*7d90*/  BSYNC B1 ;  /* 0x0000000000017941 */ /* 0x000fea0003800000 */
.L_x_297:
        /* <DEDUP_REMOVED lines=10> */
.L_x_300:
[----:B------:R-:W-:Y:S05]  /*7e40*/  BSYNC B1 ;  /* 0x0000000000017941 */ /* 0x000fea0003800000 */
.L_x_299:
[----:B------:R-:W-:Y:S01]  /*7e50*/  @!P4 IMAD R107, R107, R16, R3 ;  /* 0x000000106b6bc224 */ /* 0x000fe200078e0203 */
[----:B------:R-:W-:Y:S04]  /*7e60*/  BSSY B1, `(.L_x_301) ;  /* 0x0000006000017945 */ /* 0x000fe80003800000 */
[----:B------:R0:W-:Y:S01]  /*7e70*/  @!P4 STG.E.U8 desc[UR46][R8.64+0x81], R107 ;  /* 0x0000816b0800c986 */ /* 0x0001e2000c10112e */
[----:B------:R-:W-:Y:S05]  /*7e80*/  @P5 BRA `(.L_x_302) ;  /* 0x00000000000c5947 */ /* 0x000fea0003800000 */
[----:B------:R-:W5:Y:S02]  /*7e90*/  LDG.E.U8 R2, desc[UR46][R14.64+0x88] ;  /* 0x0000882e0e027981 */ /* 0x000f64000c1e1100 */
[----:B-----5:R-:W-:-:S05]  /*7ea0*/  PRMT R20, R2, 0x8880, RZ ;  /* 0x0000888002147816 */ /* 0x020fca00000000ff */
[----:B------:R-:W-:-:S07]  /*7eb0*/  IMAD R3, R20, R17, RZ ;  /* 0x0000001114037224 */ /* 0x000fce00078e02ff */
.L_x_302:
[----:B------:R-:W-:Y:S05]  /*7ec0*/  BSYNC B1 ;  /* 0x0000000000017941 */ /* 0x000fea0003800000 */
.L_x_301:
[----:B0-----:R-:W-:Y:S01]  /*7ed0*/  @!P5 IMAD R21, R108, R16, R3 ;  /* 0x000000106c15d224 */ /* 0x001fe200078e0203 */
[----:B------:R-:W-:Y:S04]  /*7ee0*/  BSSY B1, `(.L_x_303) ;  /* 0x0000006000017945 */ /* 0x000fe80003800000 */
[----:B------:R0:W-:Y:S01]  /*7ef0*/  @!P5 STG.E.U8 desc[UR46][R4.64+0x88], R21 ;  /* 0x000088150400d986 */ /* 0x0001e2000c10112e */
[----:B------:R-:W-:Y:S05]  /*7f00*/  @P6 BRA `(.L_x_304) ;  /* 0x00000000000c6947 */ /* 0x000fea0003800000 */
[----:B------:R-:W5:Y:S02]  /*7f10*/  LDG.E.U8 R2, desc[UR46][R14.64+0x89] ;  /* 0x0000892e0e027981 */ /* 0x000f64000c1e1100 */
[----:B-----5:R-:W-:-:S05]  /*7f20*/  PRMT R20, R2, 0x8880, RZ ;  /* 0x0000888002147816 */ /* 0x020fca00000000ff */
[----:B------:R-:W-:-:S07]  /*7f30*/  IMAD R3, R20, R17, RZ ;  /* 0x0000001114037224 */ /* 0x000fce00078e02ff */
.L_x_304:
[----:B------:R-:W-:Y:S05]  /*7f40*/  BSYNC B1 ;  /* 0x0000000000017941 */ /* 0x000fea0003800000 */
.L_x_303:
        /* <DEDUP_REMOVED lines=10> */
.L_x_306:
[----:B------:R-:W-:Y:S05]  /*7ff0*/  BSYNC B1 ;  /* 0x0000000000017941 */ /* 0x000fea0003800000 */
.L_x_305:
[----:B0-----:R-:W-:Y:S01]  /*8000*/  @!P4 IMAD R21, R110, R16, R3 ;  /* 0x000000106e15c224 */ /* 0x001fe200078e0203 */
[----:B------:R-:W-:Y:S04]  /*8010*/  BSSY B1, `(.L_x_307) ;  /* 0x0000006000017945 */ /* 0x000fe80003800000 */
[----:B------:R0:W-:Y:S01]  /*8020*/  @!P4 STG.E.U8 desc[UR46][R8.64+0x88], R21 ;  /* 0x000088150800c986 */ /* 0x0001e2000c10112e */
[----:B------:R-:W-:Y:S05]  /*8030*/  @P5 BRA `(.L_x_308) ;  /* 0x00000000000c5947 */ /* 0x000fea0003800000 */
[----:B------:R-:W5:Y:S02]  /*8040*/  LDG.E.U8 R2, desc[UR46][R12.64+0x89] ;  /* 0x0000892e0c027981 */ /* 0x000f64000c1e1100 */
[----:B-----5:R-:W-:-:S05]  /*8050*/  PRMT R20, R2, 0x8880, RZ ;  /* 0x0000888002147816 */ /* 0x020fca00000000ff */
[----:B------:R-:W-:-:S07]  /*8060*/  IMAD R3, R20, R17, RZ ;  /* 0x0000001114037224 */ /* 0x000fce00078e02ff */
.L_x_308:
[----:B------:R-:W-:Y:S05]  /*8070*/  BSYNC B1 ;  /* 0x0000000000017941 */ /* 0x000fea0003800000 */
.L_x_307:
[----:B------:R-:W-:Y:S01]  /*8080*/  @!P5 IMAD R111, R111, R16, R3 ;  /* 0x000000106f6fd224 */ /* 0x000fe200078e0203 */
[----:B------:R-:W-:Y:S04]  /*8090*/  BSSY B1, `(.L_x_309) ;  /* 0x0000006000017945 */ /* 0x000fe80003800000 */
[----:B------:R0:W-:Y:S01]  /*80a0*/  @!P5 STG.E.U8 desc[UR46][R8.64+0x89], R111 ;  /* 0x0000896f0800d986 */ /* 0x0001e2000c10112e */
[----:B------:R-:W-:Y:S05]  /*80b0*/  @P6 BRA `(.L_x_310) ;  /* 0x00000000000c6947 */ /* 0x000fea0003800000 */
[----:B------:R-:W5:Y:S02]  /*80c0*/  LDG.E.U8 R2, desc[UR46][R14.64+0x90] ;  /* 0x0000902e0e027981 */ /* 0x000f64000c1e1100 */
[----:B-----5:R-:W-:-:S05]  /*80d0*/  PRMT R20, R2, 0x8880, RZ ;  /* 0x0000888002147816 */ /* 0x020fca00000000ff */
[----:B------:R-:W-:-:S07]  /*80e0*/  IMAD R3, R20, R17, RZ ;  /* 0x0000001114037224 */ /* 0x000fce00078e02ff */
.L_x_310:
[----:B------:R-:W-:Y:S05]  /*80f0*/  BSYNC B1 ;  /* 0x0000000000017941 */ /* 0x000fea0003800000 */
.L_x_309:
        /* <DEDUP_REMOVED lines=10> */
.L_x_312:
[----:B------:R-:W-:Y:S05]  /*81a0*/  BSYNC B1 ;  /* 0x0000000000017941 */ /* 0x000fea0003800000 */
.L_x_311:
[----:B------:R-:W-:Y:S01]  /*81b0*/  @!P4 IMAD R113, R113, R16, R3 ;  /* 0x000000107171c224 */ /* 0x000fe200078e0203 */
[----:B------:R-:W-:Y:S04]  /*81c0*/  BSSY B1, `(.L_x_313) ;  /* 0x0000006000017945 */ /* 0x000fe80003800000 */
[----:B------:R0:W-:Y:S01]  /*81d0*/  @!P4 STG.E.U8 desc[UR46][R4.64+0x91], R113 ;  /* 0x000091710400c986 */ /* 0x0001e2000c10112e */
[----:B------:R-:W-:Y:S05]  /*81e0*/  @P5 BRA `(.L_x_314) ;  /* 0x00000000000c5947 */ /* 0x000fea0003800000 */
[----:B------:R-:W5:Y:S02]  /*81f0*/  LDG.E.U8 R2, desc[UR46][R12.64+0x90] ;  /* 0x0000902e0c027981 */ /* 0x000f64000c1e1100 */
[----:B-----5:R-:W-:-:S05]  /*8200*/  PRMT R20, R2, 0x8880, RZ ;  /* 0x0000888002147816 */ /* 0x020fca00000000ff */
[----:B------:R-:W-:-:S07]  /*8210*/  IMAD R3, R20, R17, RZ ;  /* 0x0000001114037224 */ /* 0x000fce00078e02ff */
.L_x_314:
[----:B------:R-:W-:Y:S05]  /*8220*/  BSYNC B1 ;  /* 0x0000000000017941 */ /* 0x000fea0003800000 */
.L_x_313:
[----:B0-----:R-:W-:Y:S01]  /*8230*/  @!P5 IMAD R21, R114, R16, R3 ;  /* 0x000000107215d224 */ /* 0x001fe200078e0203 */
[----:B------:R-:W-:Y:S04]  /*8240*/  BSSY B1, `(.L_x_315) ;  /* 0x0000006000017945 */ /* 0x000fe80003800000 */
[----:B------:R0:W-:Y:S01]  /*8250*/  @!P5 STG.E.U8 desc[UR46][R8.64+0x90], R21 ;  /* 0x000090150800d986 */ /* 0x0001e2000c10112e */
[----:B------:R-:W-:Y:S05]  /*8260*/  @P6 BRA `(.L_x_316) ;  /* 0x00000000000c6947 */ /* 0x000fea0003800000 */
[----:B------:R-:W5:Y:S02]  /*8270*/  LDG.E.U8 R2, desc[UR46][R12.64+0x91] ;  /* 0x0000912e0c027981 */ /* 0x000f64000c1e1100 */
[----:B-----5:R-:W-:-:S05]  /*8280*/  PRMT R20, R2, 0x8880, RZ ;  /* 0x0000888002147816 */ /* 0x020fca00000000ff */
[----:B------:R-:W-:-:S07]  /*8290*/  IMAD R3, R20, R17, RZ ;  /* 0x0000001114037224 */ /* 0x000fce00078e02ff */
.L_x_316:
[----:B------:R-:W-:Y:S05]  /*82a0*/  BSYNC B1 ;  /* 0x0000000000017941 */ /* 0x000fea0003800000 */
.L_x_315:
        /* <DEDUP_REMOVED lines=10> */
.L_x_318:
[----:B------:R-:W-:Y:S05]  /*8350*/  BSYNC B1 ;  /* 0x0000000000017941 */ /* 0x000fea0003800000 */
.L_x_317:
[----:B0-----:R-:W-:Y:S01]  /*8360*/  @!P4 IMAD R21, R116, R16, R3 ;  /* 0x000000107415c224 */ /* 0x001fe200078e0203 */
[----:B------:R-:W-:Y:S04]  /*8370*/  BSSY B1, `(.L_x_319) ;  /* 0x0000006000017945 */ /* 0x000fe80003800000 */
[----:B------:R0:W-:Y:S01]  /*8380*/  @!P4 STG.E.U8 desc[UR46][R4.64+0x98], R21 ;  /* 0x000098150400c986 */ /* 0x0001e2000c10112e */
[----:B------:R-:W-:Y:S05]  /*8390*/  @P5 BRA `(.L_x_320) ;  /* 0x00000000000c5947 */ /* 0x000fea0003800000 */
[----:B------:R-:W5:Y:S02]  /*83a0*/  LDG.E.U8 R2, desc[UR46][R14.64+0x99] ;  /* 0x0000992e0e027981 */ /* 0x000f64000c1e1100 */
[----:B-----5:R-:W-:-:S05]  /*83b0*/  PRMT R20, R2, 0x8880, RZ ;  /* 0x0000888002147816 */ /* 0x020fca00000000ff */
[----:B------:R-:W-:-:S07]  /*83c0*/  IMAD R3, R20, R17, RZ ;  /* 0x0000001114037224 */ /* 0x000fce00078e02ff */
.L_x_320:
[----:B------:R-:W-:Y:S05]  /*83d0*/  BSYNC B1 ;  /* 0x0000000000017941 */ /* 0x000fea0003800000 */
.L_x_319:
[----:B------:R-:W-:Y:S01]  /*83e0*/  @!P5 IMAD R117, R117, R16, R3 ;  /* 0x000000107575d224 */ /* 0x000fe200078e0203 */
[----:B------:R-:W-:Y:S04]  /*83f0*/  BSSY B1, `(.L_x_321) ;  /* 0x0000006000017945 */ /* 0x000fe80003800000 */
[----:B------:R0:W-:Y:S01]  /*8400*/  @!P5 STG.E.U8 desc[UR46][R4.64+0x99], R117 ;  /* 0x000099750400d986 */ /* 0x0001e2000c10112e */
[----:B------:R-:W-:Y:S05]  /*8410*/  @P6 BRA `(.L_x_322) ;  /* 0x00000000000c6947 */ /* 0x000fea0003800000 */
[----:B------:R-:W5:Y:S02]  /*8420*/  LDG.E.U8 R2, desc[UR46][R12.64+0x98] ;  /* 0x0000982e0c027981 */ /* 0x000f64000c1e1100 */
[----:B-----5:R-:W-:-:S05]  /*8430*/  PRMT R20, R2, 0x8880, RZ ;  /* 0x0000888002147816 */ /* 0x020fca00000000ff */
[----:B------:R-:W-:-:S07]  /*8440*/  IMAD R3, R20, R17, RZ ;  /* 0x0000001114037224 */ /* 0x000fce00078e02ff */
.L_x_322:
[----:B------:R-:W-:Y:S05]  /*8450*/  BSYNC B1 ;  /* 0x0000000000017941 */ /* 0x000fea0003800000 */
.L_x_321:
        /* <DEDUP_REMOVED lines=10> */
.L_x_324:
[----:B------:R-:W-:Y:S05]  /*8500*/  BSYNC B1 ;  /* 0x0000000000017941 */ /* 0x000fea0003800000 */
.L_x_323:
[----:B------:R-:W-:Y:S01]  /*8510*/  @!P4 IMAD R119, R119, R16, R3 ;  /* 0x000000107777c224 */ /* 0x000fe200078e0203 */
[----:B------:R-:W-:Y:S04]  /*8520*/  BSSY B1, `(.L_x_325) ;  /* 0x0000006000017945 */ /* 0x000fe80003800000 */
[----:B------:R0:W-:Y:S01]  /*8530*/  @!P4 STG.E.U8 desc[UR46][R8.64+0x99], R119 ;  /* 0x000099770800c986 */ /* 0x0001e2000c10112e */
[----:B------:R-:W-:Y:S05]  /*8540*/  @P5 BRA `(.L_x_326) ;  /* 0x00000000000c5947 */ /* 0x000fea0003800000 */
[----:B------:R-:W5:Y:S02]  /*8550*/  LDG.E.U8 R2, desc[UR46][R22.64+0x80] ;  /* 0x0000802e16027981 */ /* 0x000f64000c1e1100 */
[----:B-----5:R-:W-:-:S05]  /*8560*/  PRMT R20, R2, 0x8880, RZ ;  /* 0x0000888002147816 */ /* 0x020fca00000000ff */
[----:B------:R-:W-:-:S07]  /*8570*/  IMAD R3, R20, R17, RZ ;  /* 0x0000001114037224 */ /* 0x000fce00078e02ff */
.L_x_326:
[----:B------:R-:W-:Y:S05]  /*8580*/  BSYNC B1 ;  /* 0x0000000000017941 */ /* 0x000fea0003800000 */
.L_x_325:
[----:B0-----:R-:W-:Y:S01]  /*8590*/  @!P5 IMAD R21, R88, R16, R3 ;  /* 0x000000105815d224 */ /* 0x001fe200078e0203 */
[----:B------:R-:W-:Y:S04]  /*85a0*/  BSSY B1, `(.L_x_327) ;  /* 0x0000006000017945 */ /* 0x000fe80003800000 */
[----:B------:R0:W-:Y:S01]  /*85b0*/  @!P5 STG.E.U8 desc[UR46][R6.64+0x80], R21 ;  /* 0x000080150600d986 */ /* 0x0001e2000c10112e */
[----:B------:R-:W-:Y:S05]  /*85c0*/  @P6 BRA `(.L_x_328) ;  /* 0x00000000000c6947 */ /* 0x000fea0003800000 */
[----:B------:R-:W5:Y:S02]  /*85d0*/  LDG.E.U8 R2, desc[UR46][R22.64+0x81] ;  /* 0x0000812e16027981 */ /* 0x000f64000c1e1100 */
[----:B-----5:R-:W-:-:S05]  /*85e0*/  PRMT R20, R2, 0x8880, RZ ;  /* 0x0000888002147816 */ /* 0x020fca00000000ff */
[----:B------:R-:W-:-:S07]  /*85f0*/  IMAD R3, R20, R17, RZ ;  /* 0x0000001114037224 */ /* 0x000fce00078e02ff */
.L_x_328:
[----:B------:R-:W-:Y:S05]  /*8600*/  BSYNC B1 ;  /* 0x0000000000017941 */ /* 0x000fea0003800000 */
.L_x_327:
        /* <DEDUP_REMOVED lines=10> */
.L_x_330:
[----:B------:R-:W-:Y:S05]  /*86b0*/  BSYNC B1 ;  /* 0x0000000000017941 */ /* 0x000fea0003800000 */
.L_x_329:
[----:B0-----:R-:W-:Y:S01]  /*86c0*/  @!P4 IMAD R21, R90, R16, R3 ;  /* 0x000000105a15c224 */ /* 0x001fe200078e0203 */
[----:B------:R-:W-:Y:S04]  /*86d0*/  BSSY B1, `(.L_x_331) ;  /* 0x0000006000017945 */ /* 0x000fe80003800000 */
[----:B------:R0:W-:Y:S01]  /*86e0*/  @!P4 STG.E.U8 desc[UR46][R10.64+0x80], R21 ;  /* 0x000080150a00c986 */ /* 0x0001e2000c10112e */
[----:B------:R-:W-:Y:S05]  /*86f0*/  @P5 BRA `(.L_x_332) ;  /* 0x00000000000c5947 */ /* 0x000fea0003800000 */
[----:B------:R-:W5:Y:S02]  /*8700*/  LDG.E.U8 R2, desc[UR46][R18.64+0x81] ;  /* 0x0000812e12027981 */ /* 0x000f64000c1e1100 */
[----:B-----5:R-:W-:-:S05]  /*8710*/  PRMT R20, R2, 0x8880, RZ ;  /* 0x0000888002147816 */ /* 0x020fca00000000ff */
[----:B------:R-:W-:-:S07]  /*8720*/  IMAD R3, R20, R17, RZ ;  /* 0x0000001114037224 */ /* 0x000fce00078e02ff */
.L_x_332:
[----:B------:R-:W-:Y:S05]  /*8730*/  BSYNC B1 ;  /* 0x0000000000017941 */ /* 0x000fea0003800000 */
.L_x_331:
[----:B------:R-:W-:Y:S01]  /*8740*/  @!P5 IMAD R91, R91, R16, R3 ;  /* 0x000000105b5bd224 */ /* 0x000fe200078e0203 */
[----:B------:R-:W-:Y:S04]  /*8750*/  BSSY B1, `(.L_x_333) ;  /* 0x0000006000017945 */ /* 0x000fe80003800000 */
[----:B------:R0:W-:Y:S01]  /*8760*/  @!P5 STG.E.U8 desc[UR46][R10.64+0x81], R91 ;  /* 0x0000815b0a00d986 */ /* 0x0001e2000c10112e */
[----:B------:R-:W-:Y:S05]  /*8770*/  @P6 BRA `(.L_x_334) ;  /* 0x00000000000c6947 */ /* 0x000fea0003800000 */
[----:B------:R-:W5:Y:S02]  /*8780*/  LDG.E.U8 R2, desc[UR46][R22.64+0x88] ;  /* 0x0000882e16027981 */ /* 0x000f64000c1e1100 */
[----:B-----5:R-:W-:-:S05]  /*8790*/  PRMT R20, R2, 0x8880, RZ ;  /* 0x0000888002147816 */ /* 0x020fca00000000ff */
[----:B------:R-:W-:-:S07]  /*87a0*/  IMAD R3, R20, R17, RZ ;  /* 0x0000001114037224 */ /* 0x000fce00078e02ff */
.L_x_334:
[----:B------:R-:W-:Y:S05]  /*87b0*/  BSYNC B1 ;  /* 0x0000000000017941 */ /* 0x000fea0003800000 */
.L_x_333:
        /* <DEDUP_REMOVED lines=10> */
.L_x_336:
[----:B------:R-:W-:Y:S05]  /*8860*/  BSYNC B1 ;  /* 0x0000000000017941 */ /* 0x000fea0003800000 */
.L_x_335:
[----:B------:R-:W-:Y:S01]  /*8870*/  @!P4 IMAD R93, R93, R16, R3 ;  /* 0x000000105d5dc224 */ /* 0x000fe200078e0203 */
[----:B------:R-:W-:Y:S04]  /*8880*/  BSSY B1, `(.L_x_337) ;  /* 0x0000006000017945 */ /* 0x000fe80003800000 */
[----:B------:R0:W-:Y:S01]  /*8890*/  @!P4 STG.E.U8 desc[UR46][R6.64+0x89], R93 ;  /* 0x0000895d0600c986 */ /* 0x0001e2000c10112e */
[----:B------:R-:W-:Y:S05]  /*88a0*/  @P5 BRA `(.L_x_338) ;  /* 0x00000000000c5947 */ /* 0x000fea0003800000 */
[----:B------:R-:W5:Y:S02]  /*88b0*/  LDG.E.U8 R2, desc[UR46][R18.64+0x88] ;  /* 0x0000882e12027981 */ /* 0x000f64000c1e1100 */
[----:B-----5:R-:W-:-:S05]  /*88c0*/  PRMT R20, R2, 0x8880, RZ ;  /* 0x0000888002147816 */ /* 0x020fca00000000ff */
[----:B------:R-:W-:-:S07]  /*88d0*/  IMAD R3, R20, R17, RZ ;  /* 0x0000001114037224 */ /* 0x000fce00078e02ff */
.L_x_338:
[----:B------:R-:W-:Y:S05]  /*88e0*/  BSYNC B1 ;  /* 0x0000000000017941 */ /* 0x000fea0003800000 */
.L_x_337:
[----:B0-----:R-:W-:Y:S01]  /*88f0*/  @!P5 IMAD R21, R94, R16, R3 ;  /* 0x000000105e15d224 */ /* 0x001fe200078e0203 */
[----:B------:R-:W-:Y:S04]  /*8900*/  BSSY B1, `(.L_x_339) ;  /* 0x0000006000017945 */ /* 0x000fe80003800000 */
[----:B------:R0:W-:Y:S01]  /*8910*/  @!P5 STG.E.U8 desc[UR46][R10.64+0x88], R21 ;  /* 0x000088150a00d986 */ /* 0x0001e2000c10112e */
[----:B------:R-:W-:Y:S05]  /*8920*/  @P6 BRA `(.L_x_340) ;  /* 0x00000000000c6947 */ /* 0x000fea0003800000 */
[----:B------:R-:W5:Y:S02]  /*8930*/  LDG.E.U8 R2, desc[UR46][R18.64+0x89] ;  /* 0x0000892e12027981 */ /* 0x000f64000c1e1100 */
[----:B-----5:R-:W-:-:S05]  /*8940*/  PRMT R20, R2, 0x8880, RZ ;  /* 0x0000888002147816 */ /* 0x020fca00000000ff */
[----:B------:R-:W-:-:S07]  /*8950*/  IMAD R3, R20, R17, RZ ;  /* 0x0000001114037224 */ /* 0x000fce00078e02ff */
.L_x_340:
[----:B------:R-:W-:Y:S05]  /*8960*/  BSYNC B1 ;  /* 0x0000000000017941 */ /* 0x000fea0003800000 */
.L_x_339:
        /* <DEDUP_REMOVED lines=10> */
.L_x_342:
[----:B------:R-:W-:Y:S05]  /*8a10*/  BSYNC B1 ;  /* 0x0000000000017941 */ /* 0x000fea0003800000 */
.L_x_341:
[----:B0-----:R-:W-:Y:S01]  /*8a20*/  @!P4 IMAD R21, R96, R16, R3 ;  /* 0x000000106015c224 */ /* 0x001fe200078e0203 */
[----:B------:R-:W-:Y:S04]  /*8a30*/  BSSY B1, `(.L_x_343) ;  /* 0x0000006000017945 */ /* 0x000fe80003800000 */
[----:B------:R0:W-:Y:S01]  /*8a40*/  @!P4 STG.E.U8 desc[UR46][R6.64+0x90], R21 ;  /* 0x000090150600c986 */ /* 0x0001e2000c10112e */
[----:B------:R-:W-:Y:S05]  /*8a50*/  @P5 BRA `(.L_x_344) ;  /* 0x00000000000c5947 */ /* 0x000fea0003800000 */
[----:B------:R-:W5:Y:S02]  /*8a60*/  LDG.E.U8 R2, desc[UR46][R22.64+0x91] ;  /* 0x0000912e16027981 */ /* 0x000f64000c1e1100 */
[----:B-----5:R-:W-:-:S05]  /*8a70*/  PRMT R20, R2, 0x8880, RZ ;  /* 0x0000888002147816 */ /* 0x020fca00000000ff */
[----:B------:R-:W-:-:S07]  /*8a80*/  IMAD R3, R20, R17, RZ ;  /* 0x0000001114037224 */ /* 0x000fce00078e02ff */
.L_x_344:
[----:B------:R-:W-:Y:S05]  /*8a90*/  BSYNC B1 ;  /* 0x0000000000017941 */ /* 0x000fea0003800000 */
.L_x_343:
[----:B------:R-:W-:Y:S01]  /*8aa0*/  @!P5 IMAD R97, R97, R16, R3 ;  /* 0x000000106161d224 */ /* 0x000fe200078e0203 */
[----:B------:R-:W-:Y:S04]  /*8ab0*/  BSSY B1, `(.L_x_345) ;  /* 0x0000006000017945 */ /* 0x000fe80003800000 */
[----:B------:R0:W-:Y:S01]  /*8ac0*/  @!P5 STG.E.U8 desc[UR46][R6.64+0x91], R97 ;  /* 0x000091610600d986 */ /* 0x0001e2000c10112e */
[----:B------:R-:W-:Y:S05]  /*8ad0*/  @P6 BRA `(.L_x_346) ;  /* 0x00000000000c6947 */ /* 0x000fea0003800000 */
[----:B------:R-:W5:Y:S02]  /*8ae0*/  LDG.E.U8 R2, desc[UR46][R18.64+0x90] ;  /* 0x0000902e12027981 */ /* 0x000f64000c1e1100 */
[----:B-----5:R-:W-:-:S05]  /*8af0*/  PRMT R20, R2, 0x8880, RZ ;  /* 0x0000888002147816 */ /* 0x020fca00000000ff */
[----:B------:R-:W-:-:S07]  /*8b00*/  IMAD R3, R20, R17, RZ ;  /* 0x0000001114037224 */ /* 0x000fce00078e02ff */
.L_x_346:
[----:B------:R-:W-:Y:S05]  /*8b10*/  BSYNC B1 ;  /* 0x0000000000017941 */ /* 0x000fea0003800000 */
.L_x_345:
        /* <DEDUP_REMOVED lines=10> */
.L_x_348:
[----:B------:R-:W-:Y:S05]  /*8bc0*/  BSYNC B1 ;  /* 0x0000000000017941 */ /* 0x000fea0003800000 */
.L_x_347:
[----:B------:R-:W-:Y:S01]  /*8bd0*/  @!P4 IMAD R99, R99, R16, R3 ;  /* 0x000000106363c224 */ /* 0x000fe200078e0203 */
[----:B------:R-:W-:Y:S04]  /*8be0*/  BSSY B1, `(.L_x_349) ;  /* 0x0000006000017945 */ /* 0x000fe80003800000 */
[----:B------:R0:W-:Y:S01]  /*8bf0*/  @!P4 STG.E.U8 desc[UR46][R10.64+0x91], R99 ;  /* 0x000091630a00c986 */ /* 0x0001e2000c10112e */
[----:B------:R-:W-:Y:S05]  /*8c00*/  @P5 BRA `(.L_x_350) ;  /* 0x00000000000c5947 */ /* 0x000fea0003800000 */
[----:B------:R-:W5:Y:S02]  /*8c10*/  LDG.E.U8 R2, desc[UR46][R22.64+0x98] ;  /* 0x0000982e16027981 */ /* 0x000f64000c1e1100 */
[----:B-----5:R-:W-:-:S05]  /*8c20*/  PRMT R20, R2, 0x8880, RZ ;  /* 0x0000888002147816 */ /* 0x020fca00000000ff */
[----:B------:R-:W-:-:S07]  /*8c30*/  IMAD R3, R20, R17, RZ ;  /* 0x0000001114037224 */ /* 0x000fce00078e02ff */
.L_x_350:
[----:B------:R-:W-:Y:S05]  /*8c40*/  BSYNC B1 ;  /* 0x0000000000017941 */ /* 0x000fea0003800000 */
.L_x_349:
[----:B0-----:R-:W-:Y:S01]  /*8c50*/  @!P5 IMAD R21, R100, R16, R3 ;  /* 0x000000106415d224 */ /* 0x001fe200078e0203 */
[----:B------:R-:W-:Y:S04]  /*8c60*/  BSSY B1, `(.L_x_351) ;  /* 0x0000006000017945 */ /* 0x000fe80003800000 */
[----:B------:R0:W-:Y:S01]  /*8c70*/  @!P5 STG.E.U8 desc[UR46][R6.64+0x98], R21 ;  /* 0x000098150600d986 */ /* 0x0001e2000c10112e */
[----:B------:R-:W-:Y:S05]  /*8c80*/  @P6 BRA `(.L_x_352) ;  /* 0x00000000000c6947 */ /* 0x000fea0003800000 */
[----:B------:R-:W5:Y:S02]  /*8c90*/  LDG.E.U8 R2, desc[UR46][R22.64+0x99] ;  /* 0x0000992e16027981 */ /* 0x000f64000c1e1100 */
[----:B-----5:R-:W-:-:S05]  /*8ca0*/  PRMT R20, R2, 0x8880, RZ ;  /* 0x0000888002147816 */ /* 0x020fca00000000ff */
[----:B------:R-:W-:-:S07]  /*8cb0*/  IMAD R3, R20, R17, RZ ;  /* 0x0000001114037224 */ /* 0x000fce00078e02ff */
.L_x_352:
[----:B------:R-:W-:Y:S05]  /*8cc0*/  BSYNC B1 ;  /* 0x0000000000017941 */ /* 0x000fea0003800000 */
.L_x_351:
        /* <DEDUP_REMOVED lines=10> */
.L_x_354:
[----:B------:R-:W-:Y:S05]  /*8d70*/  BSYNC B1 ;  /* 0x0000000000017941 */ /* 0x000fea0003800000 */
.L_x_353:
[----:B0-----:R-:W-:Y:S01]  /*8d80*/  @!P4 IMAD R21, R102, R16, R3 ;  /* 0x000000106615c224 */ /* 0x001fe200078e0203 */
[----:B------:R-:W-:Y:S04]  /*8d90*/  BSSY B1, `(.L_x_355) ;  /* 0x0000006000017945 */ /* 0x000fe80003800000 */
[----:B------:R0:W-:Y:S01]  /*8da0*/  @!P4 STG.E.U8 desc[UR46][R10.64+0x98], R21 ;  /* 0x000098150a00c986 */ /* 0x0001e2000c10112e */
[----:B------:R-:W-:Y:S05]  /*8db0*/  @P5 BRA `(.L_x_356) ;  /* 0x00000000000c5947 */ /* 0x000fea0003800000 */
[----:B------:R-:W5:Y:S02]  /*8dc0*/  LDG.E.U8 R2, desc[UR46][R18.64+0x99] ;  /* 0x0000992e12027981 */ /* 0x000f64000c1e1100 */
[----:B-----5:R-:W-:-:S05]  /*8dd0*/  PRMT R20, R2, 0x8880, RZ ;  /* 0x0000888002147816 */ /* 0x020fca00000000ff */
[----:B------:R-:W-:-:S07]  /*8de0*/  IMAD R3, R20, R17, RZ ;  /* 0x0000001114037224 */ /* 0x000fce00078e02ff */
.L_x_356:
[----:B------:R-:W-:Y:S05]  /*8df0*/  BSYNC B1 ;  /* 0x0000000000017941 */ /* 0x000fea0003800000 */
.L_x_355:
[----:B------:R-:W-:Y:S01]  /*8e00*/  @!P5 IMAD R103, R103, R16, R3 ;  /* 0x000000106767d224 */ /* 0x000fe200078e0203 */
[----:B------:R-:W-:Y:S04]  /*8e10*/  BSSY B1, `(.L_x_357) ;  /* 0x0000006000017945 */ /* 0x000fe80003800000 */
[----:B------:R0:W-:Y:S01]  /*8e20*/  @!P5 STG.E.U8 desc[UR46][R10.64+0x99], R103 ;  /* 0x000099670a00d986 */ /* 0x0001e2000c10112e */
[----:B------:R-:W-:Y:S05]  /*8e30*/  @P6 BRA `(.L_x_358) ;  /* 0x00000000000c6947 */ /* 0x000fea0003800000 */
[----:B------:R-:W5:Y:S02]  /*8e40*/  LDG.E.U8 R2, desc[UR46][R14.64+0xa0] ;  /* 0x0000a02e0e027981 */ /* 0x000f64000c1e1100 */
[----:B-----5:R-:W-:-:S05]  /*8e50*/  PRMT R20, R2, 0x8880, RZ ;  /* 0x0000888002147816 */ /* 0x020fca00000000ff */
[----:B------:R-:W-:-:S07]  /*8e60*/  IMAD R3, R20, R17, RZ ;  /* 0x0000001114037224 */ /* 0x000fce00078e02ff */
.L_x_358:
[----:B------:R-:W-:Y:S05]  /*8e70*/  BSYNC B1 ;  /* 0x0000000000017941 */ /* 0x000fea0003800000 */
.L_x_357:
        /* <DEDUP_REMOVED lines=10> */
.L_x_360:
[----:B------:R-:W-:Y:S05]  /*8f20*/  BSYNC B1 ;  /* 0x0000000000017941 */ /* 0x000fea0003800000 */
.L_x_359:
[----:B------:R-:W-:Y:S01]  /*8f30*/  @!P4 IMAD R73, R73, R16, R3 ;  /* 0x000000104949c224 */ /* 0x000fe200078e0203 */
[----:B------:R-:W-:Y:S04]  /*8f40*/  BSSY B1, `(.L_x_361) ;  /* 0x0000006000017945 */ /* 0x000fe80003800000 */
[----:B------:R0:W-:Y:S01]  /*8f50*/  @!P4 STG.E.U8 desc[UR46][R4.64+0xa1], R73 ;  /* 0x0000a1490400c986 */ /* 0x0001e2000c10112e */
[----:B------:R-:W-:Y:S05]  /*8f60*/  @P5 BRA `(.L_x_362) ;  /* 0x00000000000c5947 */ /* 0x000fea0003800000 */
[----:B------:R-:W5:Y:S02]  /*8f70*/  LDG.E.U8 R2, desc[UR46][R12.64+0xa0] ;  /* 0x0000a02e0c027981 */ /* 0x000f64000c1e1100 */
[----:B-----5:R-:W-:-:S05]  /*8f80*/  PRMT R20, R2, 0x8880, RZ ;  /* 0x0000888002147816 */ /* 0x020fca00000000ff */
[----:B------:R-:W-:-:S07]  /*8f90*/  IMAD R3, R20, R17, RZ ;  /* 0x0000001114037224 */ /* 0x000fce00078e02ff */
.L_x_362:
[----:B------:R-:W-:Y:S05]  /*8fa0*/  BSYNC B1 ;  /* 0x0000000000017941 */ /* 0x000fea0003800000 */
.L_x_361:
[----:B0-----:R-:W-:Y:S01]  /*8fb0*/  @!P5 IMAD R21, R74, R16, R3 ;  /* 0x000000104a15d224 */ /* 0x001fe200078e0203 */
[----:B------:R-:W-:Y:S04]  /*8fc0*/  BSSY B1, `(.L_x_363) ;  /* 0x0000006000017945 */ /* 0x000fe80003800000 */
[----:B------:R0:W-:Y:S01]  /*8fd0*/  @!P5 STG.E.U8 desc[UR46][R8.64+0xa0], R21 ;  /* 0x0000a0150800d986 */ /* 0x0001e2000c10112e */
[----:B------:R-:W-:Y:S05]  /*8fe0*/  @P6 BRA `(.L_x_364) ;  /* 0x00000000000c6947 */ /* 0x000fea0003800000 */
[----:B------:R-:W5:Y:S02]  /*8ff0*/  LDG.E.U8 R2, desc[UR46][R12.64+0xa1] ;  /* 0x0000a12e0c027981 */ /* 0x000f64000c1e1100 */
[----:B-----5:R-:W-:-:S05]  /*9000*/  PRMT R20, R2, 0x8880, RZ ;  /* 0x0000888002147816 */ /* 0x020fca00000000ff */
[----:B------:R-:W-:-:S07]  /*9010*/  IMAD R3, R20, R17, RZ ;  /* 0x0000001114037224 */ /* 0x000fce00078e02ff */
.L_x_364:
[----:B------:R-:W-:Y:S05]  /*9020*/  BSYNC B1 ;  /* 0x0000000000017941 */ /* 0x000fea0003800000 */
.L_x_363:
        /* <DEDUP_REMOVED lines=10> */
.L_x_366:
[----:B------:R-:W-:Y:S05]  /*90d0*/  BSYNC B1 ;  /* 0x0000000000017941 */ /* 0x000fea0003800000 */
.L_x_365:
[----:B0-----:R-:W-:Y:S01]  /*90e0*/  @!P4 IMAD R21, R76, R16, R3 ;  /* 0x000000104c15c224 */ /* 0x001fe200078e0203 */
[----:B------:R-:W-:Y:S04]  /*90f0*/  BSSY B1, `(.L_x_367) ;  /* 0x0000006000017945 */ /* 0x000fe80003800000 */
[----:B------:R0:W-:Y:S01]  /*9100*/  @!P4 STG.E.U8 desc[UR46][R4.64+0xa8], R21 ;  /* 0x0000a8150400c986 */ /* 0x0001e2000c10112e */
[----:B------:R-:W-:Y:S05]  /*9110*/  @P5 BRA `(.L_x_368) ;  /* 0x00000000000c5947 */ /* 0x000fea0003800000 */
[----:B------:R-:W5:Y:S02]  /*9120*/  LDG.E.U8 R2, desc[UR46][R14.64+0xa9] ;  /* 0x0000a92e0e027981 */ /* 0x000f64000c1e1100 */
[----:B-----5:R-:W-:-:S05]  /*9130*/  PRMT R20, R2, 0x8880, RZ ;  /* 0x0000888002147816 */ /* 0x020fca00000000ff */
[----:B------:R-:W-:-:S07]  /*9140*/  IMAD R3, R20, R17, RZ ;  /* 0x0000001114037224 */ /* 0x000fce00078e02ff */
.L_x_368:
[----:B------:R-:W-:Y:S05]  /*9150*/  BSYNC B1 ;  /* 0x0000000000017941 */ /* 0x000fea0003800000 */
.L_x_367:
[----:B------:R-:W-:Y:S01]  /*9160*/  @!P5 IMAD R77, R77, R16, R3 ;  /* 0x000000104d4dd224 */ /* 0x000fe200078e0203 */
[----:B------:R-:W-:Y:S04]  /*9170*/  BSSY B1, `(.L_x_369) ;  /* 0x0000006000017945 */ /* 0x000fe80003800000 */
[----:B------:R0:W-:Y:S01]  /*9180*/  @!P5 STG.E.U8 desc[UR46][R4.64+0xa9], R77 ;  /* 0x0000a94d0400d986 */ /* 0x0001e2000c10112e */
[----:B------:R-:W-:Y:S05]  /*9190*/  @P6 BRA `(.L_x_370) ;  /* 0x00000000000c6947 */ /* 0x000fea0003800000 */
[----:B------:R-:W5:Y:S02]  /*91a0*/  LDG.E.U8 R2, desc[UR46][R12.64+0xa8] ;  /* 0x0000a82e0c027981 */ /* 0x000f64000c1e1100 */
[----:B-----5:R-:W-:-:S05]  /*91b0*/  PRMT R20, R2, 0x8880, RZ ;  /* 0x0000888002147816 */ /* 0x020fca00000000ff */
[----:B------:R-:W-:-:S07]  /*91c0*/  IMAD R3, R20, R17, RZ ;  /* 0x0000001114037224 */ /* 0x000fce00078e02ff */
.L_x_370:
[----:B------:R-:W-:Y:S05]  /*91d0*/  BSYNC B1 ;  /* 0x0000000000017941 */ /* 0x000fea0003800000 */
.L_x_369:
        /* <DEDUP_REMOVED lines=10> */
.L_x_372:
[----:B------:R-:W-:Y:S05]  /*9280*/  BSYNC B1 ;  /* 0x0000000000017941 */ /* 0x000fea0003800000 */
.L_x_371:
[----:B------:R-:W-:Y:S01]  /*9290*/  @!P4 IMAD R79, R79, R16, R3 ;  /* 0x000000104f4fc224 */ /* 0x000fe200078e0203 */
[----:B------:R-:W-:Y:S04]  /*92a0*/  BSSY B1, `(.L_x_373) ;  /* 0x0000006000017945 */ /* 0x000fe80003800000 */
[----:B------:R0:W-:Y:S01]  /*92b0*/  @!P4 STG.E.U8 desc[UR46][R8.64+0xa9], R79 ;  /* 0x0000a94f0800c986 */ /* 0x0001e2000c10112e */
[----:B------:R-:W-:Y:S05]  /*92c0*/  @P5 BRA `(.L_x_374) ;  /* 0x00000000000c5947 */ /* 0x000fea0003800000 */
[----:B------:R-:W5:Y:S02]  /*92d0*/  LDG.E.U8 R2, desc[UR46][R14.64+0xb0] ;  /* 0x0000b02e0e027981 */ /* 0x000f64000c1e1100 */
[----:B-----5:R-:W-:-:S05]  /*92e0*/  PRMT R20, R2, 0x8880, RZ ;  /* 0x0000888002147816 */ /* 0x020fca00000000ff */
[----:B------:R-:W-:-:S07]  /*92f0*/  IMAD R3, R20, R17, RZ ;  /* 0x0000001114037224 */ /* 0x000fce00078e02ff */
.L_x_374:
[----:B------:R-:W-:Y:S05]  /*9300*/  BSYNC B1 ;  /* 0x0000000000017941 */ /* 0x000fea0003800000 */
.L_x_373:
[----:B0-----:R-:W-:Y:S01]  /*9310*/  @!P5 IMAD R21, R80, R16, R3 ;  /* 0x000000105015d224 */ /* 0x001fe200078e0203 */
[----:B------:R-:W-:Y:S04]  /*9320*/  BSSY B1, `(.L_x_375) ;  /* 0x0000006000017945 */ /* 0x000fe80003800000 */
[----:B------:R0:W-:Y:S01]  /*9330*/  @!P5 STG.E.U8 desc[UR46][R4.64+0xb0], R21 ;  /* 0x0000b0150400d986 */ /* 0x0001e2000c10112e */
[----:B------:R-:W-:Y:S05]  /*9340*/  @P6 BRA `(.L_x_376) ;  /* 0x00000000000c6947 */ /* 0x000fea0003800000 */
[----:B------:R-:W5:Y:S02]  /*9350*/  LDG.E.U8 R2, desc[UR46][R14.64+0xb1] ;  /* 0x0000b12e0e027981 */ /* 0x000f64000c1e1100 */
[----:B-----5:R-:W-:-:S05]  /*9360*/  PRMT R20, R2, 0x8880, RZ ;  /* 0x0000888002147816 */ /* 0x020fca00000000ff */
[----:B------:R-:W-:-:S07]  /*9370*/  IMAD R3, R20, R17, RZ ;  /* 0x0000001114037224 */ /* 0x000fce00078e02ff */
.L_x_376:
[----:B------:R-:W-:Y:S05]  /*9380*/  BSYNC B1 ;  /* 0x0000000000017941 */ /* 0x000fea0003800000 */
.L_x_375:
        /* <DEDUP_REMOVED lines=10> */
.L_x_378:
[----:B------:R-:W-:Y:S05]  /*9430*/  BSYNC B1 ;  /* 0x0000000000017941 */ /* 0x000fea0003800000 */
.L_x_377:
[----:B0-----:R-:W-:Y:S01]  /*9440*/  @!P4 IMAD R21, R82, R16, R3 ;  /* 0x000000105215c224 */ /* 0x001fe200078e0203 */
[----:B------:R-:W-:Y:S04]  /*9450*/  BSSY B1, `(.L_x_379) ;  /* 0x0000006000017945 */ /* 0x000fe80003800000 */
[----:B------:R0:W-:Y:S01]  /*9460*/  @!P4 STG.E.U8 desc[UR46][R8.64+0xb0], R21 ;  /* 0x0000b0150800c986 */ /* 0x0001e2000c10112e */
[----:B------:R-:W-:Y:S05]  /*9470*/  @P5 BRA `(.L_x_380) ;  /* 0x00000000000c5947 */ /* 0x000fea0003800000 */
[----:B------:R-:W5:Y:S02]  /*9480*/  LDG.E.U8 R2, desc[UR46][R12.64+0xb1] ;  /* 0x0000b12e0c027981 */ /* 0x000f64000c1e1100 */
[----:B-----5:R-:W-:-:S05]  /*9490*/  PRMT R20, R2, 0x8880, RZ ;  /* 0x0000888002147816 */ /* 0x020fca00000000ff */
[----:B------:R-:W-:-:S07]  /*94a0*/  IMAD R3, R20, R17, RZ ;  /* 0x0000001114037224 */ /* 0x000fce00078e02ff */
.L_x_380:
[----:B------:R-:W-:Y:S05]  /*94b0*/  BSYNC B1 ;  /* 0x0000000000017941 */ /* 0x000fea0003800000 */
.L_x_379:
[----:B------:R-:W-:Y:S01]  /*94c0*/  @!P5 IMAD R83, R83, R16, R3 ;  /* 0x000000105353d224 */ /* 0x000fe200078e0203 */
[----:B------:R-:W-:Y:S04]  /*94d0*/  BSSY B1, `(.L_x_381) ;  /* 0x0000006000017945 */ /* 0x000fe80003800000 */
[----:B------:R0:W-:Y:S01]  /*94e0*/  @!P5 STG.E.U8 desc[UR46][R8.64+0xb1], R83 ;  /* 0x0000b1530800d986 */ /* 0x0001e2000c10112e */
[----:B------:R-:W-:Y:S05]  /*94f0*/  @P6 BRA `(.L_x_382) ;  /* 0x00000000000c6947 */ /* 0x000fea0003800000 */
[----:B------:R-:W5:Y:S02]  /*9500*/  LDG.E.U8 R2, desc[UR46][R14.64+0xb8] ;  /* 0x0000b82e0e027981 */ /* 0x000f64000c1e1100 */
[----:B-----5:R-:W-:-:S05]  /*9510*/  PRMT R20, R2, 0x8880, RZ ;  /* 0x0000888002147816 */ /* 0x020fca00000000ff */
[----:B------:R-:W-:-:S07]  /*9520*/  IMAD R3, R20, R17, RZ ;  /* 0x0000001114037224 */ /* 0x000fce00078e02ff */
.L_x_382:
[----:B------:R-:W-:Y:S05]  /*9530*/  BSYNC B1 ;  /* 0x0000000000017941 */ /* 0x000fea0003800000 */
.L_x_381:
        /* <DEDUP_REMOVED lines=10> */
.L_x_384:
[----:B------:R-:W-:Y:S05]  /*95e0*/  BSYNC B1 ;  /* 0x0000000000017941 */ /* 0x000fea0003800000 */
.L_x_383:
[----:B------:R-:W-:Y:S01]  /*95f0*/  @!P4 IMAD R85, R85, R16, R3 ;  /* 0x000000105555c224 */ /* 0x000fe200078e0203 */
[----:B------:R-:W-:Y:S04]  /*9600*/  BSSY B1, `(.L_x_385) ;  /* 0x0000006000017945 */ /* 0x000fe80003800000 */
[----:B------:R0:W-:Y:S01]  /*9610*/  @!P4 STG.E.U8 desc[UR46][R4.64+0xb9], R85 ;  /* 0x0000b9550400c986 */ /* 0x0001e2000c10112e */
[----:B------:R-:W-:Y:S05]  /*9620*/  @P5 BRA `(.L_x_386) ;  /* 0x00000000000c5947 */ /* 0x000fea0003800000 */
[----:B------:R-:W5:Y:S02]  /*9630*/  LDG.E.U8 R2, desc[UR46][R12.64+0xb8] ;  /* 0x0000b82e0c027981 */ /* 0x000f64000c1e1100 */
[----:B-----5:R-:W-:-:S05]  /*9640*/  PRMT R20, R2, 0x8880, RZ ;  /* 0x0000888002147816 */ /* 0x020fca00000000ff */
[----:B------:R-:W-:-:S07]  /*9650*/  IMAD R3, R20, R17, RZ ;  /* 0x0000001114037224 */ /* 0x000fce00078e02ff */
.L_x_386:
[----:B------:R-:W-:Y:S05]  /*9660*/  BSYNC B1 ;  /* 0x0000000000017941 */ /* 0x000fea0003800000 */
.L_x_385:
[----:B0-----:R-:W-:Y:S01]  /*9670*/  @!P5 IMAD R21, R86, R16, R3 ;  /* 0x000000105615d224 */ /* 0x001fe200078e0203 */
[----:B------:R-:W-:Y:S04]  /*9680*/  BSSY B1, `(.L_x_387) ;  /* 0x0000006000017945 */ /* 0x000fe80003800000 */
[----:B------:R0:W-:Y:S01]  /*9690*/  @!P5 STG.E.U8 desc[UR46][R8.64+0xb8], R21 ;  /* 0x0000b8150800d986 */ /* 0x0001e2000c10112e */
[----:B------:R-:W-:Y:S05]  /*96a0*/  @P6 BRA `(.L_x_388) ;  /* 0x00000000000c6947 */ /* 0x000fea0003800000 */
[----:B------:R-:W5:Y:S02]  /*96b0*/  LDG.E.U8 R2, desc[UR46][R12.64+0xb9] ;  /* 0x0000b92e0c027981 */ /* 0x000f64000c1e1100 */
[----:B-----5:R-:W-:-:S05]  /*96c0*/  PRMT R20, R2, 0x8880, RZ ;  /* 0x0000888002147816 */ /* 0x020fca00000000ff */
[----:B------:R-:W-:-:S07]  /*96d0*/  IMAD R3, R20, R17, RZ ;  /* 0x0000001114037224 */ /* 0x000fce00078e02ff */
.L_x_388:
[----:B------:R-:W-:Y:S05]  /*96e0*/  BSYNC B1 ;  /* 0x0000000000017941 */ /* 0x000fea0003800000 */
.L_x_387:
        /* <DEDUP_REMOVED lines=10> */
.L_x_390:
[----:B------:R-:W-:Y:S05]  /*9790*/  BSYNC B1 ;  /* 0x0000000000017941 */ /* 0x000fea0003800000 */
.L_x_389:
[----:B0-----:R-:W-:Y:S01]  /*97a0*/  @!P4 IMAD R21, R56, R16, R3 ;  /* 0x000000103815c224 */ /* 0x001fe200078e0203 */
[----:B------:R-:W-:Y:S04]  /*97b0*/  BSSY B1, `(.L_x_391) ;  /* 0x0000006000017945 */ /* 0x000fe80003800000 */
[----:B------:R0:W-:Y:S01]  /*97c0*/  @!P4 STG.E.U8 desc[UR46][R6.64+0xa0], R21 ;  /* 0x0000a0150600c986 */ /* 0x0001e2000c10112e */
[----:B------:R-:W-:Y:S05]  /*97d0*/  @P5 BRA `(.L_x_392) ;  /* 0x00000000000c5947 */ /* 0x000fea0003800000 */
[----:B------:R-:W5:Y:S02]  /*97e0*/  LDG.E.U8 R2, desc[UR46][R22.64+0xa1] ;  /* 0x0000a12e16027981 */ /* 0x000f64000c1e1100 */
[----:B-----5:R-:W-:-:S05]  /*97f0*/  PRMT R20, R2, 0x8880, RZ ;  /* 0x0000888002147816 */ /* 0x020fca00000000ff */
[----:B------:R-:W-:-:S07]  /*9800*/  IMAD R3, R20, R17, RZ ;  /* 0x0000001114037224 */ /* 0x000fce00078e02ff */
.L_x_392:
[----:B------:R-:W-:Y:S05]  /*9810*/  BSYNC B1 ;  /* 0x0000000000017941 */ /* 0x000fea0003800000 */
.L_x_391:
[----:B------:R-:W-:Y:S01]  /*9820*/  @!P5 IMAD R57, R57, R16, R3 ;  /* 0x000000103939d224 */ /* 0x000fe200078e0203 */
[----:B------:R-:W-:Y:S04]  /*9830*/  BSSY B1, `(.L_x_393) ;  /* 0x0000006000017945 */ /* 0x000fe80003800000 */
[----:B------:R0:W-:Y:S01]  /*9840*/  @!P5 STG.E.U8 desc[UR46][R6.64+0xa1], R57 ;  /* 0x0000a1390600d986 */ /* 0x0001e2000c10112e */
[----:B------:R-:W-:Y:S05]  /*9850*/  @P6 BRA `(.L_x_394) ;  /* 0x00000000000c6947 */ /* 0x000fea0003800000 */
[----:B------:R-:W5:Y:S02]  /*9860*/  LDG.E.U8 R2, desc[UR46][R18.64+0xa0] ;  /* 0x0000a02e12027981 */ /* 0x000f64000c1e1100 */
[----:B-----5:R-:W-:-:S05]  /*9870*/  PRMT R20, R2, 0x8880, RZ ;  /* 0x0000888002147816 */ /* 0x020fca00000000ff */
[----:B------:R-:W-:-:S07]  /*9880*/  IMAD R3, R20, R17, RZ ;  /* 0x0000001114037224 */ /* 0x000fce00078e02ff */
.L_x_394:
[----:B------:R-:W-:Y:S05]  /*9890*/  BSYNC B1 ;  /* 0x0000000000017941 */ /* 0x000fea0003800000 */
.L_x_393:
        /* <DEDUP_REMOVED lines=10> */
.L_x_396:
[----:B------:R-:W-:Y:S05]  /*9940*/  BSYNC B1 ;  /* 0x0000000000017941 */ /* 0x000fea0003800000 */
.L_x_395:
[----:B------:R-:W-:Y:S01]  /*9950*/  @!P4 IMAD R59, R59, R16, R3 ;  /* 0x000000103b3bc224 */ /* 0x000fe200078e0203 */
[----:B------:R-:W-:Y:S04]  /*9960*/  BSSY B1, `(.L_x_397) ;  /* 0x0000006000017945 */ /* 0x000fe80003800000 */
[----:B------:R0:W-:Y:S01]  /*9970*/  @!P4 STG.E.U8 desc[UR46][R10.64+0xa1], R59 ;  /* 0x0000a13b0a00c986 */ /* 0x0001e2000c10112e */
[----:B------:R-:W-:Y:S05]  /*9980*/  @P5 BRA `(.L_x_398) ;  /* 0x00000000000c5947 */ /* 0x000fea0003800000 */
[----:B------:R-:W5:Y:S02]  /*9990*/  LDG.E.U8 R2, desc[UR46][R22.64+0xa8] ;  /* 0x0000a82e16027981 */ /* 0x000f64000c1e1100 */
[----:B-----5:R-:W-:-:S05]  /*99a0*/  PRMT R20, R2, 0x8880, RZ ;  /* 0x0000888002147816 */ /* 0x020fca00000000ff */
[----:B------:R-:W-:-:S07]  /*99b0*/  IMAD R3, R20, R17, RZ ;  /* 0x0000001114037224 */ /* 0x000fce00078e02ff */
.L_x_398:
[----:B------:R-:W-:Y:S05]  /*99c0*/  BSYNC B1 ;  /* 0x0000000000017941 */ /* 0x000fea0003800000 */
.L_x_397:
[----:B0-----:R-:W-:Y:S01]  /*99d0*/  @!P5 IMAD R21, R60, R16, R3 ;  /* 0x000000103c15d224 */ /* 0x001fe200078e0203 */
[----:B------:R-:W-:Y:S04]  /*99e0*/  BSSY B1, `(.L_x_399) ;  /* 0x0000006000017945 */ /* 0x000fe80003800000 */
[----:B------:R0:W-:Y:S01]  /*99f0*/  @!P5 STG.E.U8 desc[UR46][R6.64+0xa8], R21 ;  /* 0x0000a8150600d986 */ /* 0x0001e2000c10112e */
[----:B------:R-:W-:Y:S05]  /*9a00*/  @P6 BRA `(.L_x_400) ;  /* 0x00000000000c6947 */ /* 0x000fea0003800000 */
[----:B------:R-:W5:Y:S02]  /*9a10*/  LDG.E.U8 R2, desc[UR46][R22.64+0xa9] ;  /* 0x0000a92e16027981 */ /* 0x000f64000c1e1100 */
[----:B-----5:R-:W-:-:S05]  /*9a20*/  PRMT R20, R2, 0x8880, RZ ;  /* 0x0000888002147816 */ /* 0x020fca00000000ff */
[----:B------:R-:W-:-:S07]  /*9a30*/  IMAD R3, R20, R17, RZ ;  /* 0x0000001114037224 */ /* 0x000fce00078e02ff */
.L_x_400:
[----:B------:R-:W-:Y:S05]  /*9a40*/  BSYNC B1 ;  /* 0x0000000000017941 */ /* 0x000fea0003800000 */
.L_x_399:
        /* <DEDUP_REMOVED lines=10> */
.L_x_402:
[----:B------:R-:W-:Y:S05]  /*9af0*/  BSYNC B1 ;  /* 0x0000000000017941 */ /* 0x000fea0003800000 */
.L_x_401:
[----:B0-----:R-:W-:Y:S01]  /*9b00*/  @!P4 IMAD R21, R62, R16, R3 ;  /* 0x000000103e15c224 */ /* 0x001fe200078e0203 */
[----:B------:R-:W-:Y:S04]  /*9b10*/  BSSY B1, `(.L_x_403) ;  /* 0x0000006000017945 */ /* 0x000fe80003800000 */
[----:B------:R0:W-:Y:S01]  /*9b20*/  @!P4 STG.E.U8 desc[UR46][R10.64+0xa8], R21 ;  /* 0x0000a8150a00c986 */ /* 0x0001e2000c10112e */
[----:B------:R-:W-:Y:S05]  /*9b30*/  @P5 BRA `(.L_x_404) ;  /* 0x00000000000c5947 */ /* 0x000fea0003800000 */
[----:B------:R-:W5:Y:S02]  /*9b40*/  LDG.E.U8 R2, desc[UR46][R18.64+0xa9] ;  /* 0x0000a92e12027981 */ /* 0x000f64000c1e1100 */
[----:B-----5:R-:W-:-:S05]  /*9b50*/  PRMT R20, R2, 0x8880, RZ ;  /* 0x0000888002147816 */ /* 0x020fca00000000ff */
[----:B------:R-:W-:-:S07]  /*9b60*/  IMAD R3, R20, R17, RZ ;  /* 0x0000001114037224 */ /* 0x000fce00078e02ff */
.L_x_404:
[----:B------:R-:W-:Y:S05]  /*9b70*/  BSYNC B1 ;  /* 0x0000000000017941 */ /* 0x000fea0003800000 */
.L_x_403:
[----:B------:R-:W-:Y:S01]  /*9b80*/  @!P5 IMAD R63, R63, R16, R3 ;  /* 0x000000103f3fd224 */ /* 0x000fe200078e0203 */
[----:B------:R-:W-:Y:S04]  /*9b90*/  BSSY B1, `(.L_x_405) ;  /* 0x0000006000017945 */ /* 0x000fe80003800000 */
[----:B------:R0:W-:Y:S01]  /*9ba0*/  @!P5 STG.E.U8 desc[UR46][R10.64+0xa9], R63 ;  /* 0x0000a93f0a00d986 */ /* 0x0001e2000c10112e */
[----:B------:R-:W-:Y:S05]  /*9bb0*/  @P6 BRA `(.L_x_406) ;  /* 0x00000000000c6947 */ /* 0x000fea0003800000 */
[----:B------:R-:W5:Y:S02]  /*9bc0*/  LDG.E.U8 R2, desc[UR46][R22.64+0xb0] ;  /* 0x0000b02e16027981 */ /* 0x000f64000c1e1100 */
[----:B-----5:R-:W-:-:S05]  /*9bd0*/  PRMT R20, R2, 0x8880, RZ ;  /* 0x0000888002147816 */ /* 0x020fca00000000ff */
[----:B------:R-:W-:-:S07]  /*9be0*/  IMAD R3, R20, R17, RZ ;  /* 0x0000001114037224 */ /* 0x000fce00078e02ff */
.L_x_406:
[----:B------:R-:W-:Y:S05]  /*9bf0*/  BSYNC B1 ;  /* 0x0000000000017941 */ /* 0x000fea0003800000 */
.L_x_405:
        /* <DEDUP_REMOVED lines=10> */
.L_x_408:
[----:B------:R-:W-:Y:S05]  /*9ca0*/  BSYNC B1 ;  /* 0x0000000000017941 */ /* 0x000fea0003800000 */
.L_x_407:
[----:B------:R-:W-:Y:S01]  /*9cb0*/  @!P4 IMAD R65, R65, R16, R3 ;  /* 0x000000104141c224 */ /* 0x000fe200078e0203 */
[----:B------:R-:W-:Y:S04]  /*9cc0*/  BSSY B1, `(.L_x_409) ;  /* 0x0000006000017945 */ /* 0x000fe80003800000 */
[----:B------:R0:W-:Y:S01]  /*9cd0*/  @!P4 STG.E.U8 desc[UR46][R6.64+0xb1], R65 ;  /* 0x0000b1410600c986 */ /* 0x0001e2000c10112e */
[----:B------:R-:W-:Y:S05]  /*9ce0*/  @P5 BRA `(.L_x_410) ;  /* 0x00000000000c5947 */ /* 0x000fea0003800000 */
[----:B------:R-:W5:Y:S02]  /*9cf0*/  LDG.E.U8 R2, desc[UR46][R18.64+0xb0] ;  /* 0x0000b02e12027981 */ /* 0x000f64000c1e1100 */
[----:B-----5:R-:W-:-:S05]  /*9d00*/  PRMT R20, R2, 0x8880, RZ ;  /* 0x0000888002147816 */ /* 0x020fca00000000ff */
[----:B------:R-:W-:-:S07]  /*9d10*/  IMAD R3, R20, R17, RZ ;  /* 0x0000001114037224 */ /* 0x000fce00078e02ff */
.L_x_410:
[----:B------:R-:W-:Y:S05]  /*9d20*/  BSYNC B1 ;  /* 0x0000000000017941 */ /* 0x000fea0003800000 */
.L_x_409:
[----:B0-----:R-:W-:Y:S01]  /*9d30*/  @!P5 IMAD R21, R66, R16, R3 ;  /* 0x000000104215d224 */ /* 0x001fe200078e0203 */
[----:B------:R-:W-:Y:S04]  /*9d40*/  BSSY B1, `(.L_x_411) ;  /* 0x0000006000017945 */ /* 0x000fe80003800000 */
[----:B------:R0:W-:Y:S01]  /*9d50*/  @!P5 STG.E.U8 desc[UR46][R10.64+0xb0], R21 ;  /* 0x0000b0150a00d986 */ /* 0x0001e2000c10112e */
[----:B------:R-:W-:Y:S05]  /*9d60*/  @P6 BRA `(.L_x_412) ;  /* 0x00000000000c6947 */ /* 0x000fea0003800000 */
[----:B------:R-:W5:Y:S02]  /*9d70*/  LDG.E.U8 R2, desc[UR46][R18.64+0xb1] ;  /* 0x0000b12e12027981 */ /* 0x000f64000c1e1100 */
[----:B-----5:R-:W-:-:S05]  /*9d80*/  PRMT R20, R2, 0x8880, RZ ;  /* 0x0000888002147816 */ /* 0x020fca00000000ff */
[----:B------:R-:W-:-:S07]  /*9d90*/  IMAD R3, R20, R17, RZ ;  /* 0x0000001114037224 */ /* 0x000fce00078e02ff */
.L_x_412:
[----:B------:R-:W-:Y:S05]  /*9da0*/  BSYNC B1 ;  /* 0x0000000000017941 */ /* 0x000fea0003800000 */
.L_x_411:
        /* <DEDUP_REMOVED lines=10> */
.L_x_414:
[----:B------:R-:W-:Y:S05]  /*9e50*/  BSYNC B1 ;  /* 0x0000000000017941 */ /* 0x000fea0003800000 */
.L_x_413:
[----:B0-----:R-:W-:Y:S01]  /*9e60*/  @!P4 IMAD R21, R68, R16, R3 ;  /* 0x000000104415c224 */ /* 0x001fe200078e0203 */
[----:B------:R-:W-:Y:S04]  /*9e70*/  BSSY B1, `(.L_x_415) ;  /* 0x0000006000017945 */ /* 0x000fe80003800000 */
[----:B------:R0:W-:Y:S01]  /*9e80*/  @!P4 STG.E.U8 desc[UR46][R6.64+0xb8], R21 ;  /* 0x0000b8150600c986 */ /* 0x0001e2000c10112e */
[----:B------:R-:W-:Y:S05]  /*9e90*/  @P5 BRA `(.L_x_416) ;  /* 0x00000000000c5947 */ /* 0x000fea0003800000 */
[----:B------:R-:W5:Y:S02]  /*9ea0*/  LDG.E.U8 R2, desc[UR46][R22.64+0xb9] ;  /* 0x0000b92e16027981 */ /* 0x000f64000c1e1100 */
[----:B-----5:R-:W-:-:S05]  /*9eb0*/  PRMT R20, R2, 0x8880, RZ ;  /* 0x0000888002147816 */ /* 0x020fca00000000ff */
[----:B------:R-:W-:-:S07]  /*9ec0*/  IMAD R3, R20, R17, RZ ;  /* 0x0000001114037224 */ /* 0x000fce00078e02ff */
.L_x_416:
[----:B------:R-:W-:Y:S05]  /*9ed0*/  BSYNC B1 ;  /* 0x0000000000017941 */ /* 0x000fea0003800000 */
.L_x_415:
[----:B------:R-:W-:Y:S01]  /*9ee0*/  @!P5 IMAD R69, R69, R16, R3 ;  /* 0x000000104545d224 */ /* 0x000fe200078e0203 */
[----:B------:R-:W-:Y:S04]  /*9ef0*/  BSSY B1, `(.L_x_417) ;  /* 0x0000006000017945 */ /* 0x000fe80003800000 */
[----:B------:R0:W-:Y:S01]  /*9f00*/  @!P5 STG.E.U8 desc[UR46][R6.64+0xb9], R69 ;  /* 0x0000b9450600d986 */ /* 0x0001e2000c10112e */
[----:B------:R-:W-:Y:S05]  /*9f10*/  @P6 BRA `(.L_x_418) ;  /* 0x00000000000c6947 */ /* 0x000fea0003800000 */
[----:B------:R-:W5:Y:S02]  /*9f20*/  LDG.E.U8 R2, desc[UR46][R18.64+0xb8] ;  /* 0x0000b82e12027981 */ /* 0x000f64000c1e1100 */
[----:B-----5:R-:W-:-:S05]  /*9f30*/  PRMT R20, R2, 0x8880, RZ ;  /* 0x0000888002147816 */ /* 0x020fca00000000ff */
[----:B------:R-:W-:-:S07]  /*9f40*/  IMAD R3, R20, R17, RZ ;  /* 0x0000001114037224 */ /* 0x000fce00078e02ff */
.L_x_418:
[----:B------:R-:W-:Y:S05]  /*9f50*/  BSYNC B1 ;  /* 0x0000000000017941 */ /* 0x000fea0003800000 */
.L_x_417:
        /* <DEDUP_REMOVED lines=10> */
.L_x_420:
[----:B------:R-:W-:Y:S05]  /*a000*/  BSYNC B1 ;  /* 0x0000000000017941 */ /* 0x000fea0003800000 */
.L_x_419:
[----:B------:R-:W-:Y:S01]  /*a010*/  @!P4 IMAD R71, R71, R16, R3 ;  /* 0x000000104747c224 */ /* 0x000fe200078e0203 */
[----:B------:R-:W-:Y:S04]  /*a020*/  BSSY B1, `(.L_x_421) ;  /* 0x0000006000017945 */ /* 0x000fe80003800000 */
[----:B------:R0:W-:Y:S01]  /*a030*/  @!P4 STG.E.U8 desc[UR46][R10.64+0xb9], R71 ;  /* 0x0000b9470a00c986 */ /* 0x0001e2000c10112e */
[----:B------:R-:W-:Y:S05]  /*a040*/  @P5 BRA `(.L_x_422) ;  /* 0x00000000000c5947 */ /* 0x000fea0003800000 */
[----:B------:R-:W5:Y:S02]  /*a050*/  LDG.E.U8 R2, desc[UR46][R14.64+0xc0] ;  /* 0x0000c02e0e027981 */ /* 0x000f64000c1e1100 */
[----:B-----5:R-:W-:-:S05]  /*a060*/  PRMT R20, R2, 0x8880, RZ ;  /* 0x0000888002147816 */ /* 0x020fca00000000ff */
[----:B------:R-:W-:-:S07]  /*a070*/  IMAD R3, R20, R17, RZ ;  /* 0x0000001114037224 */ /* 0x000fce00078e02ff */
.L_x_422:
[----:B------:R-:W-:Y:S05]  /*a080*/  BSYNC B1 ;  /* 0x0000000000017941 */ /* 0x000fea0003800000 */
.L_x_421:
[----:B0-----:R-:W-:Y:S01]  /*a090*/  @!P5 IMAD R21, R40, R16, R3 ;  /* 0x000000102815d224 */ /* 0x001fe200078e0203 */
[----:B------:R-:W-:Y:S04]  /*a0a0*/  BSSY B1, `(.L_x_423) ;  /* 0x0000006000017945 */ /* 0x000fe80003800000 */
[----:B------:R0:W-:Y:S01]  /*a0b0*/  @!P5 STG.E.U8 desc[UR46][R4.64+0xc0], R21 ;  /* 0x0000c0150400d986 */ /* 0x0001e2000c10112e */
[----:B------:R-:W-:Y:S05]  /*a0c0*/  @P6 BRA `(.L_x_424) ;  /* 0x00000000000c6947 */ /* 0x000fea0003800000 */
[----:B------:R-:W5:Y:S02]  /*a0d0*/  LDG.E.U8 R2, desc[UR46][R14.64+0xc1] ;  /* 0x0000c12e0e027981 */ /* 0x000f64000c1e1100 */
[----:B-----5:R-:W-:-:S05]  /*a0e0*/  PRMT R20, R2, 0x8880, RZ ;  /* 0x0000888002147816 */ /* 0x020fca00000000ff */
[----:B------:R-:W-:-:S07]  /*a0f0*/  IMAD R3, R20, R17, RZ ;  /* 0x0000001114037224 */ /* 0x000fce00078e02ff */
.L_x_424:
[----:B------:R-:W-:Y:S05]  /*a100*/  BSYNC B1 ;  /* 0x0000000000017941 */ /* 0x000fea0003800000 */
.L_x_423:
        /* <DEDUP_REMOVED lines=10> */
.L_x_426:
[----:B------:R-:W-:Y:S05]  /*a1b0*/  BSYNC B1 ;  /* 0x0000000000017941 */ /* 0x000fea0003800000 */
.L_x_425:
[----:B0-----:R-:W-:Y:S01]  /*a1c0*/  @!P4 IMAD R21, R42, R16, R3 ;  /* 0x000000102a15c224 */ /* 0x001fe200078e0203 */
[----:B------:R-:W-:Y:S04]  /*a1d0*/  BSSY B1, `(.L_x_427) ;  /* 0x0000006000017945 */ /* 0x000fe80003800000 */
[----:B------:R0:W-:Y:S01]  /*a1e0*/  @!P4 STG.E.U8 desc[UR46][R8.64+0xc0], R21 ;  /* 0x0000c0150800c986 */ /* 0x0001e2000c10112e */
[----:B------:R-:W-:Y:S05]  /*a1f0*/  @P5 BRA `(.L_x_428) ;  /* 0x00000000000c5947 */ /* 0x000fea0003800000 */
[----:B------:R-:W5:Y:S02]  /*a200*/  LDG.E.U8 R2, desc[UR46][R12.64+0xc1] ;  /* 0x0000c12e0c027981 */ /* 0x000f64000c1e1100 */
[----:B-----5:R-:W-:-:S05]  /*a210*/  PRMT R20, R2, 0x8880, RZ ;  /* 0x0000888002147816 */ /* 0x020fca00000000ff */
[----:B------:R-:W-:-:S07]  /*a220*/  IMAD R3, R20, R17, RZ ;  /* 0x0000001114037224 */ /* 0x000fce00078e02ff */
.L_x_428:
[----:B------:R-:W-:Y:S05]  /*a230*/  BSYNC B1 ;  /* 0x0000000000017941 */ /* 0x000fea0003800000 */
.L_x_427:
[----:B------:R-:W-:Y:S01]  /*a240*/  @!P5 IMAD R43, R43, R16, R3 ;  /* 0x000000102b2bd224 */ /* 0x000fe200078e0203 */
[----:B------:R-:W-:Y:S04]  /*a250*/  BSSY B1, `(.L_x_429) ;  /* 0x0000006000017945 */ /* 0x000fe80003800000 */
[----:B------:R0:W-:Y:S01]  /*a260*/  @!P5 STG.E.U8 desc[UR46][R8.64+0xc1], R43 ;  /* 0x0000c12b0800d986 */ /* 0x0001e2000c10112e */
[----:B------:R-:W-:Y:S05]  /*a270*/  @P6 BRA `(.L_x_430) ;  /* 0x00000000000c6947 */ /* 0x000fea0003800000 */
[----:B------:R-:W5:Y:S02]  /*a280*/  LDG.E.U8 R2, desc[UR46][R14.64+0xc8] ;  /* 0x0000c82e0e027981 */ /* 0x000f64000c1e1100 */
[----:B-----5:R-:W-:-:S05]  /*a290*/  PRMT R20, R2, 0x8880, RZ ;  /* 0x0000888002147816 */ /* 0x020fca00000000ff */
[----:B------:R-:W-:-:S07]  /*a2a0*/  IMAD R3, R20, R17, RZ ;  /* 0x0000001114037224 */ /* 0x000fce00078e02ff */
.L_x_430:
[----:B------:R-:W-:Y:S05]  /*a2b0*/  BSYNC B1 ;  /* 0x0000000000017941 */ /* 0x000fea0003800000 */
.L_x_429:
        /* <DEDUP_REMOVED lines=10> */
.L_x_432:
[----:B------:R-:W-:Y:S05]  /*a360*/  BSYNC B1 ;  /* 0x0000000000017941 */ /* 0x000fea0003800000 */
.L_x_431:
[----:B------:R-:W-:Y:S01]  /*a370*/  @!P4 IMAD R45, R45, R16, R3 ;  /* 0x000000102d2dc224 */ /* 0x000fe200078e0203 */
[----:B------:R-:W-:Y:S04]  /*a380*/  BSSY B1, `(.L_x_433) ;  /* 0x0000006000017945 */ /* 0x000fe80003800000 */
[----:B------:R0:W-:Y:S01]  /*a390*/  @!P4 STG.E.U8 desc[UR46][R4.64+0xc9], R45 ;  /* 0x0000c92d0400c986 */ /* 0x0001e2000c10112e */
[----:B------:R-:W-:Y:S05]  /*a3a0*/  @P5 BRA `(.L_x_434) ;  /* 0x00000000000c5947 */ /* 0x000fea0003800000 */
[----:B------:R-:W5:Y:S02]  /*a3b0*/  LDG.E.U8 R2, desc[UR46][R12.64+0xc8] ;  /* 0x0000c82e0c027981 */ /* 0x000f64000c1e1100 */
[----:B-----5:R-:W-:-:S05]  /*a3c0*/  PRMT R20, R2, 0x8880, RZ ;  /* 0x0000888002147816 */ /* 0x020fca00000000ff */
[----:B------:R-:W-:-:S07]  /*a3d0*/  IMAD R3, R20, R17, RZ ;  /* 0x0000001114037224 */ /* 0x000fce00078e02ff */
.L_x_434:
[----:B------:R-:W-:Y:S05]  /*a3e0*/  BSYNC B1 ;  /* 0x0000000000017941 */ /* 0x000fea0003800000 */
.L_x_433:
[----:B0-----:R-:W-:Y:S01]  /*a3f0*/  @!P5 IMAD R21, R46, R16, R3 ;  /* 0x000000102e15d224 */ /* 0x001fe200078e0203 */
[----:B------:R-:W-:Y:S04]  /*a400*/  BSSY B1, `(.L_x_435) ;  /* 0x0000006000017945 */ /* 0x000fe80003800000 */
[----:B------:R0:W-:Y:S01]  /*a410*/  @!P5 STG.E.U8 desc[UR46][R8.64+0xc8], R21 ;  /* 0x0000c8150800d986 */ /* 0x0001e2000c10112e */
[----:B------:R-:W-:Y:S05]  /*a420*/  @P6 BRA `(.L_x_436) ;  /* 0x00000000000c6947 */ /* 0x000fea0003800000 */
[----:B------:R-:W5:Y:S02]  /*a430*/  LDG.E.U8 R2, desc[UR46][R12.64+0xc9] ;  /* 0x0000c92e0c027981 */ /* 0x000f64000c1e1100 */
[----:B-----5:R-:W-:-:S05]  /*a440*/  PRMT R20, R2, 0x8880, RZ ;  /* 0x0000888002147816 */ /* 0x020fca00000000ff */
[----:B------:R-:W-:-:S07]  /*a450*/  IMAD R3, R20, R17, RZ ;  /* 0x0000001114037224 */ /* 0x000fce00078e02ff */
.L_x_436:
[----:B------:R-:W-:Y:S05]  /*a460*/  BSYNC B1 ;  /* 0x0000000000017941 */ /* 0x000fea0003800000 */
.L_x_435:
        /* <DEDUP_REMOVED lines=10> */
.L_x_438:
[----:B------:R-:W-:Y:S05]  /*a510*/  BSYNC B1 ;  /* 0x0000000000017941 */ /* 0x000fea0003800000 */
.L_x_437:
[----:B0-----:R-:W-:Y:S01]  /*a520*/  @!P4 IMAD R21, R48, R16, R3 ;  /* 0x000000103015c224 */ /* 0x001fe200078e0203 */
[----:B------:R-:W-:Y:S04]  /*a530*/  BSSY B1, `(.L_x_439) ;  /* 0x0000006000017945 */ /* 0x000fe80003800000 */
[----:B------:R0:W-:Y:S01]  /*a540*/  @!P4 STG.E.U8 desc[UR46][R4.64+0xd0], R21 ;  /* 0x0000d0150400c986 */ /* 0x0001e2000c10112e */
[----:B------:R-:W-:Y:S05]  /*a550*/  @P5 BRA `(.L_x_440) ;  /* 0x00000000000c5947 */ /* 0x000fea0003800000 */
[----:B------:R-:W5:Y:S02]  /*a560*/  LDG.E.U8 R2, desc[UR46][R14.64+0xd1] ;  /* 0x0000d12e0e027981 */ /* 0x000f64000c1e1100 */
[----:B-----5:R-:W-:-:S05]  /*a570*/  PRMT R20, R2, 0x8880, RZ ;  /* 0x0000888002147816 */ /* 0x020fca00000000ff */
[----:B------:R-:W-:-:S07]  /*a580*/  IMAD R3, R20, R17, RZ ;  /* 0x0000001114037224 */ /* 0x000fce00078e02ff */
.L_x_440:
[----:B------:R-:W-:Y:S05]  /*a590*/  BSYNC B1 ;  /* 0x0000000000017941 */ /* 0x000fea0003800000 */
.L_x_439:
[----:B------:R-:W-:Y:S01]  /*a5a0*/  @!P5 IMAD R49, R49, R16, R3 ;  /* 0x000000103131d224 */ /* 0x000fe200078e0203 */
[----:B------:R-:W-:Y:S04]  /*a5b0*/  BSSY B1, `(.L_x_441) ;  /* 0x0000006000017945 */ /* 0x000fe80003800000 */
[----:B------:R0:W-:Y:S01]  /*a5c0*/  @!P5 STG.E.U8 desc[UR46][R4.64+0xd1], R49 ;  /* 0x0000d1310400d986 */ /* 0x0001e2000c10112e */
[----:B------:R-:W-:Y:S05]  /*a5d0*/  @P6 BRA `(.L_x_442) ;  /* 0x00000000000c6947 */ /* 0x000fea0003800000 */
[----:B------:R-:W5:Y:S02]  /*a5e0*/  LDG.E.U8 R2, desc[UR46][R12.64+0xd0] ;  /* 0x0000d02e0c027981 */ /* 0x000f64000c1e1100 */
[----:B-----5:R-:W-:-:S05]  /*a5f0*/  PRMT R20, R2, 0x8880, RZ ;  /* 0x0000888002147816 */ /* 0x020fca00000000ff */
[----:B------:R-:W-:-:S07]  /*a600*/  IMAD R3, R20, R17, RZ ;  /* 0x0000001114037224 */ /* 0x000fce00078e02ff */
.L_x_442:
[----:B------:R-:W-:Y:S05]  /*a610*/  BSYNC B1 ;  /* 0x0000000000017941 */ /* 0x000fea0003800000 */
.L_x_441:
[----:B------:R-:W-:Y:S01]  /*a620*/  ISETP.LT.OR P5, PT, R0, 0xd2, !P2 ;  /* 0x000000d20000780c */ /* 0x000fe200057a1670 */
[----:B0-----:R-:W-:Y:S01]  /*a630*/  @!P6 IMAD R21, R50, R16, R3 ;  /* 0x000000103215e224 */ /* 0x001fe200078e0203 */
[----:B------:R-:W-:Y:S01]  /*a640*/  BSSY B1, `(.L_x_443) ;  /* 0x0000009000017945 */ /* 0x000fe20003800000 */
[----:B------:R-:W-:-:S03]  /*a650*/  ISETP.LT.OR P4, PT, R0, 0xd9, !P3 ;  /* 0x000000d90000780c */ /* 0x000fc60005f81670 */
[----:B------:R0:W-:Y:S01]  /*a660*/  @!P6 STG.E.U8 desc[UR46][R8.64+0xd0], R21 ;  /* 0x0000d0150800e986 */ /* 0x0001e2000c10112e */
[C---:B------:R-:W-:Y:S02]  /*a670*/  ISETP.LT.OR P6, PT, R0.reuse, 0xda, !P3 ;  /* 0x000000da0000780c */ /* 0x040fe40005fc1670 */
[----:B------:R-:W-:-:S04]  /*a680*/  ISETP.LT.OR P3, PT, R0, 0xd9, !P2 ;  /* 0x000000d90000780c */ /* 0x000fc80005761670 */
[----:B------:R-:W-:Y:S09]  /*a690*/  @P5 BRA `(.L_x_444) ;  /* 0x00000000000c5947 */ /* 0x000ff20003800000 */
[----:B------:R-:W5:Y:S02]  /*a6a0*/  LDG.E.U8 R2, desc[UR46][R12.64+0xd1] ;  /* 0x0000d12e0c027981 */ /* 0x000f64000c1e1100 */
[----:B-----5:R-:W-:-:S05]  /*a6b0*/  PRMT R20, R2, 0x8880, RZ ;  /* 0x0000888002147816 */ /* 0x020fca00000000ff */
[----:B------:R-:W-:-:S07]  /*a6c0*/  IMAD R3, R20, R17, RZ ;  /* 0x0000001114037224 */ /* 0x000fce00078e02ff */
.L_x_444:
[----:B------:R-:W-:Y:S05]  /*a6d0*/  BSYNC B1 ;  /* 0x0000000000017941 */ /* 0x000fea0003800000 */
.L_x_443:
[----:B------:R-:W-:Y:S01]  /*a6e0*/  @!P5 IMAD R51, R51, R16, R3 ;  /* 0x000000103333d224 */ /* 0x000fe200078e0203 */
[----:B------:R-:W-:Y:S04]  /*a6f0*/  BSSY B1, `(.L_x_445) ;  /* 0x0000006000017945 */ /* 0x000fe80003800000 */
[----:B------:R0:W-:Y:S01]  /*a700*/  @!P5 STG.E.U8 desc[UR46][R8.64+0xd1], R51 ;  /* 0x0000d1330800d986 */ /* 0x0001e2000c10112e */
[----:B------:R-:W-:Y:S05]  /*a710*/  @P4 BRA `(.L_x_446) ;  /* 0x00000000000c4947 */ /* 0x000fea0003800000 */
[----:B------:R-:W5:Y:S02]  /*a720*/  LDG.E.U8 R2, desc[UR46][R14.64+0xd8] ;  /* 0x0000d82e0e027981 */ /* 0x000f64000c1e1100 */
[----:B-----5:R-:W-:-:S05]  /*a730*/  PRMT R20, R2, 0x8880, RZ ;  /* 0x0000888002147816 */ /* 0x020fca00000000ff */
[----:B------:R-:W-:-:S07]  /*a740*/  IMAD R3, R20, R17, RZ ;  /* 0x0000001114037224 */ /* 0x000fce00078e02ff */
.L_x_446:
[----:B------:R-:W-:Y:S05]  /*a750*/  BSYNC B1 ;  /* 0x0000000000017941 */ /* 0x000fea0003800000 */
.L_x_445:
[----:B0-----:R-:W-:Y:S01]  /*a760*/  @!P4 IMAD R21, R52, R16, R3 ;  /* 0x000000103415c224 */ /* 0x001fe200078e0203 */
[----:B------:R-:W-:Y:S04]  /*a770*/  BSSY B1, `(.L_x_447) ;  /* 0x0000006000017945 */ /* 0x000fe80003800000 */
[----:B------:R0:W-:Y:S01]  /*a780*/  @!P4 STG.E.U8 desc[UR46][R4.64+0xd8], R21 ;  /* 0x0000d8150400c986 */ /* 0x0001e2000c10112e */
[----:B------:R-:W-:Y:S05]  /*a790*/  @P6 BRA `(.L_x_448) ;  /* 0x00000000000c6947 */ /* 0x000fea0003800000 */
[----:B------:R-:W5:Y:S02]  /*a7a0*/  LDG.E.U8 R2, desc[UR46][R14.64+0xd9] ;  /* 0x0000d92e0e027981 */ /* 0x000f64000c1e1100 */
[----:B-----5:R-:W-:-:S05]  /*a7b0*/  PRMT R20, R2, 0x8880, RZ ;  /* 0x0000888002147816 */ /* 0x020fca00000000ff */
[----:B------:R-:W-:-:S07]  /*a7c0*/  IMAD R3, R20, R17, RZ ;  /* 0x0000001114037224 */ /* 0x000fce00078e02ff */
.L_x_448:
[----:B------:R-:W-:Y:S05]  /*a7d0*/  BSYNC B1 ;  /* 0x0000000000017941 */ /* 0x000fea0003800000 */
.L_x_447:
[----:B------:R-:W-:Y:S01]  /*a7e0*/  @!P6 IMAD R53, R53, R16, R3 ;  /* 0x000000103535e224 */ /* 0x000fe200078e0203 */
[----:B------:R-:W-:Y:S04]  /*a7f0*/  BSSY B1, `(.L_x_449) ;  /* 0x0000006000017945 */ /* 0x000fe80003800000 */
[----:B------:R0:W-:Y:S01]  /*a800*/  @!P6 STG.E.U8 desc[UR46][R4.64+0xd9], R53 ;  /* 0x0000d9350400e986 */ /* 0x0001e2000c10112e */
[----:B------:R-:W-:Y:S05]  /*a810*/  @P3 BRA `(.L_x_450) ;  /* 0x00000000000c3947 */ /* 0x000fea0003800000 */
[----:B------:R-:W0:Y:S02]  /*a820*/  LDG.E.U8 R2, desc[UR46][R12.64+0xd8] ;  /* 0x0000d82e0c027981 */ /* 0x000e24000c1e1100 */
[----:B0-----:R-:W-:-:S05]  /*a830*/  PRMT R4, R2, 0x8880, RZ ;  /* 0x0000888002047816 */ /* 0x001fca00000000ff */
[----:B------:R-:W-:-:S07]  /*a840*/  IMAD R3, R4, R17, RZ ;  /* 0x0000001104037224 */ /* 0x000fce00078e02ff */
.L_x_450:
[----:B------:R-:W-:Y:S05]  /*a850*/  BSYNC B1 ;  /* 0x0000000000017941 */ /* 0x000fea0003800000 */
.L_x_449:
[----:B------:R-:W-:Y:S01]  /*a860*/  ISETP.LT.OR P2, PT, R0, 0xda, !P2 ;  /* 0x000000da0000780c */ /* 0x000fe20005741670 */
[----:B0-----:R-:W-:Y:S01]  /*a870*/  @!P3 IMAD R5, R54, R16, R3 ;  /* 0x000000103605b224 */ /* 0x001fe200078e0203 */
[----:B------:R-:W-:Y:S01]  /*a880*/  BSSY B1, `(.L_x_451) ;  /* 0x000000a000017945 */ /* 0x000fe20003800000 */
[C---:B------:R-:W-:Y:S02]  /*a890*/  ISETP.LT.OR P4, PT, R0.reuse, 0xc1, !P1 ;  /* 0x000000c10000780c */ /* 0x040fe40004f81670 */
[C---:B------:R-:W-:Y:S01]  /*a8a0*/  ISETP.LT.OR P5, PT, R0.reuse, 0xc2, !P1 ;  /* 0x000000c20000780c */ /* 0x040fe20004fa1670 */
[----:B------:R0:W-:Y:S01]  /*a8b0*/  @!P3 STG.E.U8 desc[UR46][R8.64+0xd8], R5 ;  /* 0x0000d8050800b986 */ /* 0x0001e2000c10112e */
[C---:B------:R-:W-:Y:S02]  /*a8c0*/  ISETP.LT.OR P6, PT, R0.reuse, 0xc1, !P0 ;  /* 0x000000c10000780c */ /* 0x040fe400047c1670 */
[----:B------:R-:W-:-:S04]  /*a8d0*/  ISETP.LT.OR P3, PT, R0, 0xc2, !P0 ;  /* 0x000000c20000780c */ /* 0x000fc80004761670 */
[----:B------:R-:W-:Y:S09]  /*a8e0*/  @P2 BRA `(.L_x_452) ;  /* 0x00000000000c2947 */ /* 0x000ff20003800000 */
[----:B------:R-:W5:Y:S02]  /*a8f0*/  LDG.E.U8 R2, desc[UR46][R12.64+0xd9] ;  /* 0x0000d92e0c027981 */ /* 0x000f64000c1e1100 */
[----:B-----5:R-:W-:-:S05]  /*a900*/  PRMT R4, R2, 0x8880, RZ ;  /* 0x0000888002047816 */ /* 0x020fca00000000ff */
[----:B------:R-:W-:-:S07]  /*a910*/  IMAD R3, R4, R17, RZ ;  /* 0x0000001104037224 */ /* 0x000fce00078e02ff */
.L_x_452:
[----:B------:R-:W-:Y:S05]  /*a920*/  BSYNC B1 ;  /* 0x0000000000017941 */ /* 0x000fea0003800000 */
.L_x_451:
[----:B------:R-:W-:Y:S01]  /*a930*/  @!P2 IMAD R55, R55, R16, R3 ;  /* 0x000000103737a224 */ /* 0x000fe200078e0203 */
[----:B------:R-:W-:Y:S04]  /*a940*/  BSSY B1, `(.L_x_453) ;  /* 0x0000006000017945 */ /* 0x000fe80003800000 */
[----:B------:R0:W-:Y:S01]  /*a950*/  @!P2 STG.E.U8 desc[UR46][R8.64+0xd9], R55 ;  /* 0x0000d9370800a986 */ /* 0x0001e2000c10112e */
[----:B------:R-:W-:Y:S05]  /*a960*/  @P4 BRA `(.L_x_454) ;  /* 0x00000000000c4947 */ /* 0x000fea0003800000 */
[----:B------:R-:W5:Y:S02]  /*a970*/  LDG.E.U8 R2, desc[UR46][R22.64+0xc0] ;  /* 0x0000c02e16027981 */ /* 0x000f64000c1e1100 */
[----:B-----5:R-:W-:-:S05]  /*a980*/  PRMT R4, R2, 0x8880, RZ ;  /* 0x0000888002047816 */ /* 0x020fca00000000ff */
[----:B------:R-:W-:-:S07]  /*a990*/  IMAD R3, R4, R17, RZ ;  /* 0x0000001104037224 */ /* 0x000fce00078e02ff */
.L_x_454:
[----:B------:R-:W-:Y:S05]  /*a9a0*/  BSYNC B1 ;  /* 0x0000000000017941 */ /* 0x000fea0003800000 */
.L_x_453:
[----:B0-----:R-:W-:Y:S01]  /*a9b0*/  @!P4 IMAD R5, R24, R16, R3 ;  /* 0x000000101805c224 */ /* 0x001fe200078e0203 */
[----:B------:R-:W-:Y:S04]  /*a9c0*/  BSSY B1, `(.L_x_455) ;  /* 0x0000006000017945 */ /* 0x000fe80003800000 */
[----:B------:R0:W-:Y:S01]  /*a9d0*/  @!P4 STG.E.U8 desc[UR46][R6.64+0xc0], R5 ;  /* 0x0000c0050600c986 */ /* 0x0001e2000c10112e */
[----:B------:R-:W-:Y:S05]  /*a9e0*/  @P5 BRA `(.L_x_456) ;  /* 0x00000000000c5947 */ /* 0x000fea0003800000 */
[----:B------:R-:W5:Y:S02]  /*a9f0*/  LDG.E.U8 R2, desc[UR46][R22.64+0xc1] ;  /* 0x0000c12e16027981 */ /* 0x000f64000c1e1100 */
[----:B-----5:R-:W-:-:S05]  /*aa00*/  PRMT R4, R2, 0x8880, RZ ;  /* 0x0000888002047816 */ /* 0x020fca00000000ff */
[----:B------:R-:W-:-:S07]  /*aa10*/  IMAD R3, R4, R17, RZ ;  /* 0x0000001104037224 */ /* 0x000fce00078e02ff */
.L_x_456:
[----:B------:R-:W-:Y:S05]  /*aa20*/  BSYNC B1 ;  /* 0x0000000000017941 */ /* 0x000fea0003800000 */
.L_x_455:
[----:B------:R-:W-:Y:S01]  /*aa30*/  @!P5 IMAD R25, R25, R16, R3 ;  /* 0x000000101919d224 */ /* 0x000fe200078e0203 */
[----:B------:R-:W-:Y:S04]  /*aa40*/  BSSY B1, `(.L_x_457) ;  /* 0x0000006000017945 */ /* 0x000fe80003800000 */
[----:B------:R0:W-:Y:S01]  /*aa50*/  @!P5 STG.E.U8 desc[UR46][R6.64+0xc1], R25 ;  /* 0x0000c1190600d986 */ /* 0x0001e2000c10112e */
[----:B------:R-:W-:Y:S05]  /*aa60*/  @P6 BRA `(.L_x_458) ;  /* 0x00000000000c6947 */ /* 0x000fea0003800000 */
[----:B------:R-:W5:Y:S02]  /*aa70*/  LDG.E.U8 R2, desc[UR46][R18.64+0xc0] ;  /* 0x0000c02e12027981 */ /* 0x000f64000c1e1100 */
[----:B-----5:R-:W-:-:S05]  /*aa80*/  PRMT R4, R2, 0x8880, RZ ;  /* 0x0000888002047816 */ /* 0x020fca00000000ff */
[----:B------:R-:W-:-:S07]  /*aa90*/  IMAD R3, R4, R17, RZ ;  /* 0x0000001104037224 */ /* 0x000fce00078e02ff */
.L_x_458:
[----:B------:R-:W-:Y:S05]  /*aaa0*/  BSYNC B1 ;  /* 0x0000000000017941 */ /* 0x000fea0003800000 */
.L_x_457:
[----:B0-----:R-:W-:Y:S01]  /*aab0*/  @!P6 IMAD R5, R26, R16, R3 ;  /* 0x000000101a05e224 */ /* 0x001fe200078e0203 */
[----:B------:R-:W-:Y:S04]  /*aac0*/  BSSY B1, `(.L_x_459) ;  /* 0x0000006000017945 */ /* 0x000fe80003800000 */
[----:B------:R0:W-:Y:S01]  /*aad0*/  @!P6 STG.E.U8 desc[UR46][R10.64+0xc0], R5 ;  /* 0x0000c0050a00e986 */ /* 0x0001e2000c10112e */
[----:B------:R-:W-:Y:S05]  /*aae0*/  @P3 BRA `(.L_x_460) ;  /* 0x00000000000c3947 */ /* 0x000fea0003800000 */
[----:B------:R-:W5:Y:S02]  /*aaf0*/  LDG.E.U8 R2, desc[UR46][R18.64+0xc1] ;  /* 0x0000c12e12027981 */ /* 0x000f64000c1e1100 */
[----:B-----5:R-:W-:-:S05]  /*ab00*/  PRMT R4, R2, 0x8880, RZ ;  /* 0x0000888002047816 */ /* 0x020fca00000000ff */
[----:B------:R-:W-:-:S07]  /*ab10*/  IMAD R3, R4, R17, RZ ;  /* 0x0000001104037224 */ /* 0x000fce00078e02ff */
.L_x_460:
[----:B------:R-:W-:Y:S05]  /*ab20*/  BSYNC B1 ;  /* 0x0000000000017941 */ /* 0x000fea0003800000 */
.L_x_459:
[C---:B------:R-:W-:Y:S01]  /*ab30*/  ISETP.LT.OR P5, PT, R0.reuse, 0xc9, !P1 ;  /* 0x000000c90000780c */ /* 0x040fe20004fa1670 */
[----:B------:R-:W-:Y:S01]  /*ab40*/  @!P3 IMAD R27, R27, R16, R3 ;  /* 0x000000101b1bb224 */ /* 0x000fe200078e0203 */
        /* <DEDUP_REMOVED lines=10> */
.L_x_462:
[----:B------:R-:W-:Y:S05]  /*abf0*/  BSYNC B1 ;  /* 0x0000000000017941 */ /* 0x000fea0003800000 */
.L_x_461:
[----:B0-----:R-:W-:Y:S01]  /*ac00*/  @!P5 IMAD R5, R28, R16, R3 ;  /* 0x000000101c05d224 */ /* 0x001fe200078e0203 */
[----:B------:R-:W-:Y:S04]  /*ac10*/  BSSY B1, `(.L_x_463) ;  /* 0x0000006000017945 */ /* 0x000fe80003800000 */
[----:B------:R0:W-:Y:S01]  /*ac20*/  @!P5 STG.E.U8 desc[UR46][R6.64+0xc8], R5 ;  /* 0x0000c8050600d986 */ /* 0x0001e2000c10112e */
[----:B------:R-:W-:Y:S05]  /*ac30*/  @P2 BRA `(.L_x_464) ;  /* 0x00000000000c2947 */ /* 0x000fea0003800000 */
[----:B------:R-:W5:Y:S02]  /*ac40*/  LDG.E.U8 R2, desc[UR46][R22.64+0xc9] ;  /* 0x0000c92e16027981 */ /* 0x000f64000c1e1100 */
[----:B-----5:R-:W-:-:S05]  /*ac50*/  PRMT R4, R2, 0x8880, RZ ;  /* 0x0000888002047816 */ /* 0x020fca00000000ff */
[----:B------:R-:W-:-:S07]  /*ac60*/  IMAD R3, R4, R17, RZ ;  /* 0x0000001104037224 */ /* 0x000fce00078e02ff */
.L_x_464:
[----:B------:R-:W-:Y:S05]  /*ac70*/  BSYNC B1 ;  /* 0x0000000000017941 */ /* 0x000fea0003800000 */
.L_x_463:
[----:B------:R-:W-:Y:S01]  /*ac80*/  @!P2 IMAD R29, R29, R16, R3 ;  /* 0x000000101d1da224 */ /* 0x000fe200078e0203 */
[----:B------:R-:W-:Y:S04]  /*ac90*/  BSSY B1, `(.L_x_465) ;  /* 0x0000006000017945 */ /* 0x000fe80003800000 */
[----:B------:R0:W-:Y:S01]  /*aca0*/  @!P2 STG.E.U8 desc[UR46][R6.64+0xc9], R29 ;  /* 0x0000c91d0600a986 */ /* 0x0001e2000c10112e */
[----:B------:R-:W-:Y:S05]  /*acb0*/  @P3 BRA `(.L_x_466) ;  /* 0x00000000000c3947 */ /* 0x000fea0003800000 */
[----:B------:R-:W5:Y:S02]  /*acc0*/  LDG.E.U8 R2, desc[UR46][R18.64+0xc8] ;  /* 0x0000c82e12027981 */ /* 0x000f64000c1e1100 */
[----:B-----5:R-:W-:-:S05]  /*acd0*/  PRMT R4, R2, 0x8880, RZ ;  /* 0x0000888002047816 */ /* 0x020fca00000000ff */
[----:B------:R-:W-:-:S07]  /*ace0*/  IMAD R3, R4, R17, RZ ;  /* 0x0000001104037224 */ /* 0x000fce00078e02ff */
.L_x_466:
[----:B------:R-:W-:Y:S05]  /*acf0*/  BSYNC B1 ;  /* 0x0000000000017941 */ /* 0x000fea0003800000 */
.L_x_465:
[----:B0-----:R-:W-:Y:S01]  /*ad00*/  @!P3 IMAD R5, R30, R16, R3 ;  /* 0x000000101e05b224 */ /* 0x001fe200078e0203 */
[----:B------:R-:W-:Y:S04]  /*ad10*/  BSSY B1, `(.L_x_467) ;  /* 0x0000006000017945 */ /* 0x000fe80003800000 */
[----:B------:R0:W-:Y:S01]  /*ad20*/  @!P3 STG.E.U8 desc[UR46][R10.64+0xc8], R5 ;  /* 0x0000c8050a00b986 */ /* 0x0001e2000c10112e */
[----:B------:R-:W-:Y:S05]  /*ad30*/  @P6 BRA `(.L_x_468) ;  /* 0x00000000000c6947 */ /* 0x000fea0003800000 */
[----:B------:R-:W5:Y:S02]  /*ad40*/  LDG.E.U8 R2, desc[UR46][R18.64+0xc9] ;  /* 0x0000c92e12027981 */ /* 0x000f64000c1e1100 */
[----:B-----5:R-:W-:-:S05]  /*ad50*/  PRMT R4, R2, 0x8880, RZ ;  /* 0x0000888002047816 */ /* 0x020fca00000000ff */
[----:B------:R-:W-:-:S07]  /*ad60*/  IMAD R3, R4, R17, RZ ;  /* 0x0000001104037224 */ /* 0x000fce00078e02ff */
.L_x_468:
[----:B------:R-:W-:Y:S05]  /*ad70*/  BSYNC B1 ;  /* 0x0000000000017941 */ /* 0x000fea0003800000 */
.L_x_467:
[----:B------:R-:W-:Y:S01]  /*ad80*/  @!P6 IMAD R31, R31, R16, R3 ;  /* 0x000000101f1fe224 */ /* 0x000fe200078e0203 */
[----:B------:R-:W-:Y:S04]  /*ad90*/  BSSY B1, `(.L_x_469) ;  /* 0x0000006000017945 */ /* 0x000fe80003800000 */
[----:B------:R0:W-:Y:S01]  /*ada0*/  @!P6 STG.E.U8 desc[UR46][R10.64+0xc9], R31 ;  /* 0x0000c91f0a00e986 */ /* 0x0001e2000c10112e */
[----:B------:R-:W-:Y:S05]  /*adb0*/  @P4 BRA `(.L_x_470) ;  /* 0x00000000000c4947 */ /* 0x000fea0003800000 */
[----:B------:R-:W5:Y:S02]  /*adc0*/  LDG.E.U8 R2, desc[UR46][R22.64+0xd0] ;  /* 0x0000d02e16027981 */ /* 0x000f64000c1e1100 */
[----:B-----5:R-:W-:-:S05]  /*add0*/  PRMT R4, R2, 0x8880, RZ ;  /* 0x0000888002047816 */ /* 0x020fca00000000ff */
[----:B------:R-:W-:-:S07]  /*ade0*/  IMAD R3, R4, R17, RZ ;  /* 0x0000001104037224 */ /* 0x000fce00078e02ff */
.L_x_470:
[----:B------:R-:W-:Y:S05]  /*adf0*/  BSYNC B1 ;  /* 0x0000000000017941 */ /* 0x000fea0003800000 */
.L_x_469:
[----:B------:R-:W-:Y:S01]  /*ae00*/  ISETP.LT.OR P3, PT, R0, 0xd2, !P1 ;  /* 0x000000d20000780c */ /* 0x000fe20004f61670 */
[----:B0-----:R-:W-:Y:S01]  /*ae10*/  @!P4 IMAD R5, R32, R16, R3 ;  /* 0x000000102005c224 */ /* 0x001fe200078e0203 */
[----:B------:R-:W-:Y:S01]  /*ae20*/  BSSY B1, `(.L_x_471) ;  /* 0x000000b000017945 */ /* 0x000fe20003800000 */
[C---:B------:R-:W-:Y:S02]  /*ae30*/  ISETP.LT.OR P2, PT, R0.reuse, 0xd1, !P0 ;  /* 0x000000d10000780c */ /* 0x040fe40004741670 */
[C---:B------:R-:W-:Y:S01]  /*ae40*/  ISETP.LT.OR P5, PT, R0.reuse, 0xd2, !P0 ;  /* 0x000000d20000780c */ /* 0x040fe200047a1670 */
[----:B------:R0:W-:Y:S01]  /*ae50*/  @!P4 STG.E.U8 desc[UR46][R6.64+0xd0], R5 ;  /* 0x0000d0050600c986 */ /* 0x0001e2000c10112e */
[C---:B------:R-:W-:Y:S02]  /*ae60*/  ISETP.LT.OR P4, PT, R0.reuse, 0xd9, !P1 ;  /* 0x000000d90000780c */ /* 0x040fe40004f81670 */
[C---:B------:R-:W-:Y:S02]  /*ae70*/  ISETP.LT.OR P1, PT, R0.reuse, 0xda, !P1 ;  /* 0x000000da0000780c */ /* 0x040fe40004f21670 */
[----:B------:R-:W-:-:S02]  /*ae80*/  ISETP.LT.OR P6, PT, R0, 0xd9, !P0 ;  /* 0x000000d90000780c */ /* 0x000fc400047c1670 */
[----:B------:R-:W-:Y:S11]  /*ae90*/  @P3 BRA `(.L_x_472) ;  /* 0x00000000000c3947 */ /* 0x000ff60003800000 */
[----:B------:R-:W5:Y:S02]  /*aea0*/  LDG.E.U8 R2, desc[UR46][R22.64+0xd1] ;  /* 0x0000d12e16027981 */ /* 0x000f64000c1e1100 */
[----:B-----5:R-:W-:-:S05]  /*aeb0*/  PRMT R4, R2, 0x8880, RZ ;  /* 0x0000888002047816 */ /* 0x020fca00000000ff */
[----:B------:R-:W-:-:S07]  /*aec0*/  IMAD R3, R4, R17, RZ ;  /* 0x0000001104037224 */ /* 0x000fce00078e02ff */
.L_x_472:
[----:B------:R-:W-:Y:S05]  /*aed0*/  BSYNC B1 ;  /* 0x0000000000017941 */ /* 0x000fea0003800000 */
.L_x_471:
[----:B------:R-:W-:Y:S01]  /*aee0*/  @!P3 IMAD R33, R33, R16, R3 ;  /* 0x000000102121b224 */ /* 0x000fe200078e0203 */
[----:B------:R-:W-:Y:S04]  /*aef0*/  BSSY B1, `(.L_x_473) ;  /* 0x0000006000017945 */ /* 0x000fe80003800000 */
[----:B------:R0:W-:Y:S01]  /*af00*/  @!P3 STG.E.U8 desc[UR46][R6.64+0xd1], R33 ;  /* 0x0000d1210600b986 */ /* 0x0001e2000c10112e */
[----:B------:R-:W-:Y:S05]  /*af10*/  @P2 BRA `(.L_x_474) ;  /* 0x00000000000c2947 */ /* 0x000fea0003800000 */
[----:B------:R-:W5:Y:S02]  /*af20*/  LDG.E.U8 R2, desc[UR46][R18.64+0xd0] ;  /* 0x0000d02e12027981 */ /* 0x000f64000c1e1100 */
[----:B-----5:R-:W-:-:S05]  /*af30*/  PRMT R4, R2, 0x8880, RZ ;  /* 0x0000888002047816 */ /* 0x020fca00000000ff */
[----:B------:R-:W-:-:S07]  /*af40*/  IMAD R3, R4, R17, RZ ;  /* 0x0000001104037224 */ /* 0x000fce00078e02ff */
.L_x_474:
[----:B------:R-:W-:Y:S05]  /*af50*/  BSYNC B1 ;  /* 0x0000000000017941 */ /* 0x000fea0003800000 */
.L_x_473:
[----:B0-----:R-:W-:Y:S01]  /*af60*/  @!P2 IMAD R5, R34, R16, R3 ;  /* 0x000000102205a224 */ /* 0x001fe200078e0203 */
[----:B------:R-:W-:Y:S04]  /*af70*/  BSSY B1, `(.L_x_475) ;  /* 0x0000006000017945 */ /* 0x000fe80003800000 */
[----:B------:R0:W-:Y:S01]  /*af80*/  @!P2 STG.E.U8 desc[UR46][R10.64+0xd0], R5 ;  /* 0x0000d0050a00a986 */ /* 0x0001e2000c10112e */
[----:B------:R-:W-:Y:S05]  /*af90*/  @P5 BRA `(.L_x_476) ;  /* 0x00000000000c5947 */ /* 0x000fea0003800000 */
[----:B------:R-:W5:Y:S02]  /*afa0*/  LDG.E.U8 R2, desc[UR46][R18.64+0xd1] ;  /* 0x0000d12e12027981 */ /* 0x000f64000c1e1100 */
[----:B-----5:R-:W-:-:S05]  /*afb0*/  PRMT R4, R2, 0x8880, RZ ;  /* 0x0000888002047816 */ /* 0x020fca00000000ff */
[----:B------:R-:W-:-:S07]  /*afc0*/  IMAD R3, R4, R17, RZ ;  /* 0x0000001104037224 */ /* 0x000fce00078e02ff */
.L_x_476:
[----:B------:R-:W-:Y:S05]  /*afd0*/  BSYNC B1 ;  /* 0x0000000000017941 */ /* 0x000fea0003800000 */
.L_x_475:
[----:B------:R-:W-:Y:S01]  /*afe0*/  @!P5 IMAD R35, R35, R16, R3 ;  /* 0x000000102323d224 */ /* 0x000fe200078e0203 */
[----:B------:R-:W-:Y:S04]  /*aff0*/  BSSY B1, `(.L_x_477) ;  /* 0x0000006000017945 */ /* 0x000fe80003800000 */
[----:B------:R0:W-:Y:S01]  /*b000*/  @!P5 STG.E.U8 desc[UR46][R10.64+0xd1], R35 ;  /* 0x0000d1230a00d986 */ /* 0x0001e2000c10112e */
[----:B------:R-:W-:Y:S05]  /*b010*/  @P4 BRA `(.L_x_478) ;  /* 0x00000000000c4947 */ /* 0x000fea0003800000 */
[----:B------:R-:W5:Y:S02]  /*b020*/  LDG.E.U8 R2, desc[UR46][R22.64+0xd8] ;  /* 0x0000d82e16027981 */ /* 0x000f64000c1e1100 */
[----:B-----5:R-:W-:-:S05]  /*b030*/  PRMT R4, R2, 0x8880, RZ ;  /* 0x0000888002047816 */ /* 0x020fca00000000ff */
[----:B------:R-:W-:-:S07]  /*b040*/  IMAD R3, R4, R17, RZ ;  /* 0x0000001104037224 */ /* 0x000fce00078e02ff */
.L_x_478:
[----:B------:R-:W-:Y:S05]  /*b050*/  BSYNC B1 ;  /* 0x0000000000017941 */ /* 0x000fea0003800000 */
.L_x_477:
[----:B0-----:R-:W-:Y:S01]  /*b060*/  @!P4 IMAD R5, R36, R16, R3 ;  /* 0x000000102405c224 */ /* 0x001fe200078e0203 */
[----:B------:R-:W-:Y:S04]  /*b070*/  BSSY B1, `(.L_x_479) ;  /* 0x0000006000017945 */ /* 0x000fe80003800000 */
[----:B------:R0:W-:Y:S01]  /*b080*/  @!P4 STG.E.U8 desc[UR46][R6.64+0xd8], R5 ;  /* 0x0000d8050600c986 */ /* 0x0001e2000c10112e */
[----:B------:R-:W-:Y:S05]  /*b090*/  @P1 BRA `(.L_x_480) ;  /* 0x00000000000c1947 */ /* 0x000fea0003800000 */
[----:B------:R-:W5:Y:S02]  /*b0a0*/  LDG.E.U8 R2, desc[UR46][R22.64+0xd9] ;  /* 0x0000d92e16027981 */ /* 0x000f64000c1e1100 */
[----:B-----5:R-:W-:-:S05]  /*b0b0*/  PRMT R4, R2, 0x8880, RZ ;  /* 0x0000888002047816 */ /* 0x020fca00000000ff */
[----:B------:R-:W-:-:S07]  /*b0c0*/  IMAD R3, R4, R17, RZ ;  /* 0x0000001104037224 */ /* 0x000fce00078e02ff */
.L_x_480:
[----:B------:R-:W-:Y:S05]  /*b0d0*/  BSYNC B1 ;  /* 0x0000000000017941 */ /* 0x000fea0003800000 */
.L_x_479:
[----:B------:R-:W-:Y:S01]  /*b0e0*/  @!P1 IMAD R37, R37, R16, R3 ;  /* 0x0000001025259224 */ /* 0x000fe200078e0203 */
[----:B------:R-:W-:Y:S04]  /*b0f0*/  BSSY B1, `(.L_x_481) ;  /* 0x0000006000017945 */ /* 0x000fe80003800000 */
[----:B------:R0:W-:Y:S01]  /*b100*/  @!P1 STG.E.U8 desc[UR46][R6.64+0xd9], R37 ;  /* 0x0000d92506009986 */ /* 0x0001e2000c10112e */
[----:B------:R-:W-:Y:S05]  /*b110*/  @P6 BRA `(.L_x_482) ;  /* 0x00000000000c6947 */ /* 0x000fea0003800000 */
[----:B------:R-:W5:Y:S02]  /*b120*/  LDG.E.U8 R2, desc[UR46][R18.64+0xd8] ;  /* 0x0000d82e12027981 */ /* 0x000f64000c1e1100 */
[----:B-----5:R-:W-:-:S05]  /*b130*/  PRMT R4, R2, 0x8880, RZ ;  /* 0x0000888002047816 */ /* 0x020fca00000000ff */
[----:B------:R-:W-:-:S07]  /*b140*/  IMAD R3, R4, R17, RZ ;  /* 0x0000001104037224 */ /* 0x000fce00078e02ff */
.L_x_482:
[----:B------:R-:W-:Y:S05]  /*b150*/  BSYNC B1 ;  /* 0x0000000000017941 */ /* 0x000fea0003800000 */
.L_x_481:
[----:B0-----:R-:W-:Y:S01]  /*b160*/  @!P6 IMAD R5, R38, R16, R3 ;  /* 0x000000102605e224 */ /* 0x001fe200078e0203 */
[----:B------:R-:W-:Y:S01]  /*b170*/  ISETP.LT.OR P0, PT, R0, 0xda, !P0 ;  /* 0x000000da0000780c */ /* 0x000fe20004701670 */
[----:B------:R-:W-:Y:S03]  /*b180*/  BSSY B1, `(.L_x_483) ;  /* 0x0000006000017945 */ /* 0x000fe60003800000 */
[----:B------:R0:W-:Y:S09]  /*b190*/  @!P6 STG.E.U8 desc[UR46][R10.64+0xd8], R5 ;  /* 0x0000d8050a00e986 */ /* 0x0001f2000c10112e */
[----:B------:R-:W-:Y:S05]  /*b1a0*/  @P0 BRA `(.L_x_484) ;  /* 0x00000000000c0947 */ /* 0x000fea0003800000 */
[----:B------:R-:W5:Y:S02]  /*b1b0*/  LDG.E.U8 R2, desc[UR46][R18.64+0xd9] ;  /* 0x0000d92e12027981 */ /* 0x000f64000c1e1100 */
[----:B-----5:R-:W-:-:S05]  /*b1c0*/  PRMT R0, R2, 0x8880, RZ ;  /* 0x0000888002007816 */ /* 0x020fca00000000ff */
[----:B------:R-:W-:-:S07]  /*b1d0*/  IMAD R3, R0, R17, RZ ;  /* 0x0000001100037224 */ /* 0x000fce00078e02ff */
.L_x_484:
[----:B------:R-:W-:Y:S05]  /*b1e0*/  BSYNC B1 ;  /* 0x0000000000017941 */ /* 0x000fea0003800000 */
.L_x_483:
[----:B------:R-:W-:Y:S01]  /*b1f0*/  IMAD R3, R39, R16, R3 ;  /* 0x0000001027037224 */ /* 0x000fe200078e0203 */
[----:B------:R-:W-:Y:S06]  /*b200*/  @P0 BRA `(.L_x_485) ;  /* 0x0000002800d80947 */ /* 0x000fec0003800000 */
[----:B------:R0:W-:Y:S01]  /*b210*/  STG.E.U8 desc[UR46][R10.64+0xd9], R3 ;  /* 0x0000d9030a007986 */ /* 0x0001e2000c10112e */
[----:B------:R-:W-:Y:S05]  /*b220*/  BRA `(.L_x_485) ;  /* 0x0000002800d07947 */ /* 0x000fea0003800000 */
.L_x_36:
[----:B------:R-:W2:Y:S01]  /*b230*/  LDL.LU R3, [R1] ;  /* 0x0000000001037983 */ /* 0x000ea20000300800 */
[----:B------:R-:W-:-:S03]  /*b240*/  ISETP.GE.AND P2, PT, R234, 0x1, PT ;  /* 0x00000001ea00780c */ /* 0x000fc60003f46270 */
[----:B------:R-:W3:Y:S01]  /*b250*/  LDL.LU R235, [R1+0xc] ;  /* 0x00000c0001eb7983 */ /* 0x000ee20000300800 */
[----:B------:R-:W-:-:S03]  /*b260*/  ISETP.LT.OR P0, PT, R0, 0x1, !P2 ;  /* 0x000000010000780c */ /* 0x000fc60005701670 */
[----:B------:R-:W4:Y:S04]  /*b270*/  LDL.LU R233, [R1+0x10] ;  /* 0x0000100001e97983 */ /* 0x000f280000300800 */
[----:B------:R-:W5:Y:S04]  /*b280*/  LDL.LU R12, [R1+0x14] ;  /* 0x00001400010c7983 */ /* 0x000f680000300800 */
[----:B------:R-:W3:Y:S04]  /*b290*/  LDL.LU R13, [R1+0x18] ;  /* 0x00001800010d7983 */ /* 0x000ee80000300800 */
[----:B------:R-:W4:Y:S04]  /*b2a0*/  LDL.LU R15, [R1+0x1c] ;  /* 0x00001c00010f7983 */ /* 0x000f280000300800 */
[----:B------:R-:W4:Y:S04]  /*b2b0*/  LDL.LU R19, [R1+0x20] ;  /* 0x0000200001137983 */ /* 0x000f280000300800 */
[----:B------:R-:W4:Y:S04]  /*b2c0*/  LDL.LU R232, [R1+0x24] ;  /* 0x0000240001e87983 */ /* 0x000f280000300800 */
[----:B------:R-:W4:Y:S04]  /*b2d0*/  LDL.LU R23, [R1+0x28] ;  /* 0x0000280001177983 */ /* 0x000f280000300800 */
[----:B------:R-:W4:Y:S04]  /*b2e0*/  LDL.LU R21, [R1+0x2c] ;  /* 0x00002c0001157983 */ /* 0x000f280000300800 */
[----:B------:R-:W4:Y:S04]  /*b2f0*/  LDL.LU R22, [R1+0x30] ;  /* 0x0000300001167983 */ /* 0x000f280000300800 */
[----:B------:R-:W4:Y:S04]  /*b300*/  LDL.LU R20, [R1+0x34] ;  /* 0x0000340001147983 */ /* 0x000f280000300800 */
[----:B------:R-:W4:Y:S04]  /*b310*/  LDL.LU R18, [R1+0x38] ;  /* 0x0000380001127983 */ /* 0x000f280000300800 */
[----:B------:R-:W4:Y:S01]  /*b320*/  LDL.LU R14, [R1+0x3c] ;  /* 0x00003c00010e7983 */ /* 0x000f220000300800 */
[----:B--2---:R-:W-:-:S05]  /*b330*/  @!P0 IMAD R3, R3, R16, RZ ;  /* 0x0000001003038224 */ /* 0x004fca00078e02ff */
[----:B------:R0:W-:Y:S04]  /*b340*/  @!P0 STG.E.U8 desc[UR46][R4.64], R3 ;  /* 0x0000000304008986 */ /* 0x0001e8000c10112e */
[----:B0-----:R-:W2:Y:S01]  /*b350*/  LDL.LU R3, [R1+0x4] ;  /* 0x0000040001037983 */ /* 0x001ea20000300800 */
[----:B------:R-:W-:Y:S02]  /*b360*/  ISETP.LT.OR P0, PT, R0, 0x2, !P2 ;  /* 0x000000020000780c */ /* 0x000fe40005701670 */
[----:B------:R-:W-:-:S11]  /*b370*/  ISETP.GE.AND P3, PT, R234, 0x9, PT ;  /* 0x00000009ea00780c */ /* 0x000fd60003f66270 */
[----:B--2---:R-:W-:-:S05]  /*b380*/  @!P0 IMAD R3, R3, R16, RZ ;  /* 0x0000001003038224 */ /* 0x004fca00078e02ff */
[----:B------:R0:W-:Y:S04]  /*b390*/  @!P0 STG.E.U8 desc[UR46][R4.64+0x1], R3 ;  /* 0x0000010304008986 */ /* 0x0001e8000c10112e */
[----:B0-----:R-:W2:Y:S01]  /*b3a0*/  LDL.LU R3, [R1+0x8] ;  /* 0x0000080001037983 */ /* 0x001ea20000300800 */
[C---:B------:R-:W-:Y:S02]  /*b3b0*/  ISETP.LT.OR P0, PT, R0.reuse, 0x1, !P3 ;  /* 0x000000010000780c */ /* 0x040fe40005f01670 */
[C---:B------:R-:W-:Y:S02]  /*b3c0*/  ISETP.LT.OR P4, PT, R0.reuse, 0x9, !P2 ;  /* 0x000000090000780c */ /* 0x040fe40005781670 */
[C---:B------:R-:W-:Y:S02]  /*b3d0*/  ISETP.LT.OR P5, PT, R0.reuse, 0xa, !P2 ;  /* 0x0000000a0000780c */ /* 0x040fe400057a1670 */
[----:B------:R-:W-:-:S02]  /*b3e0*/  ISETP.LT.OR P6, PT, R0, 0x9, !P3 ;  /* 0x000000090000780c */ /* 0x000fc40005fc1670 */
[----:B------:R-:W-:-:S09]  /*b3f0*/  ISETP.LT.OR P1, PT, R0, 0xa, !P3 ;  /* 0x0000000a0000780c */ /* 0x000fd20005f21670 */
[-C--:B-----5:R-:W-:Y:S02]  /*b400*/  @!P5 IMAD R12, R12, R16.reuse, RZ ;  /* 0x000000100c0cd224 */ /* 0x0a0fe400078e02ff */
[-C--:B---3--:R-:W-:Y:S02]  /*b410*/  @!P6 IMAD R13, R13, R16.reuse, RZ ;  /* 0x000000100d0de224 */ /* 0x088fe400078e02ff */
[-C--:B----4-:R-:W-:Y:S02]  /*b420*/  @!P1 IMAD R15, R15, R16.reuse, RZ ;  /* 0x000000100f0f9224 */ /* 0x090fe400078e02ff */
[----:B--2---:R-:W-:-:S05]  /*b430*/  @!P0 IMAD R3, R3, R16, RZ ;  /* 0x0000001003038224 */ /* 0x004fca00078e02ff */
[----:B------:R0:W-:Y:S01]  /*b440*/  @!P0 STG.E.U8 desc[UR46][R8.64], R3 ;  /* 0x0000000308008986 */ /* 0x0001e2000c10112e */
[----:B------:R-:W-:-:S13]  /*b450*/  ISETP.LT.OR P0, PT, R0, 0x2, !P3 ;  /* 0x000000020000780c */ /* 0x000fda0005f01670 */
[----:B0-----:R-:W-:-:S05]  /*b460*/  @!P0 IMAD R3, R235, R16, RZ ;  /* 0x00000010eb038224 */ /* 0x001fca00078e02ff */
[----:B------:R0:W-:Y:S01]  /*b470*/  @!P0 STG.E.U8 desc[UR46][R8.64+0x1], R3 ;  /* 0x0000010308008986 */ /* 0x0001e2000c10112e */
[----:B------:R-:W-:-:S03]  /*b480*/  ISETP.LT.OR P0, PT, R0, 0x11, !P2 ;  /* 0x000000110000780c */ /* 0x000fc60005701670 */
[----:B------:R-:W-:Y:S01]  /*b490*/  @!P5 STG.E.U8 desc[UR46][R4.64+0x9], R12 ;  /* 0x0000090c0400d986 */ /* 0x000fe2000c10112e */
[----:B------:R-:W-:Y:S01]  /*b4a0*/  ISETP.LT.OR P5, PT, R0, 0x11, !P3 ;  /* 0x000000110000780c */ /* 0x000fe20005fa1670 */
[----:B0-----:R-:W-:-:S08]  /*b4b0*/  @!P4 IMAD R3, R233, R16, RZ ;  /* 0x00000010e903c224 */ /* 0x001fd000078e02ff */
[----:B------:R-:W-:Y:S01]  /*b4c0*/  @!P0 IMAD R19, R19, R16, RZ ;  /* 0x0000001013138224 */ /* 0x000fe200078e02ff */
[----:B------:R0:W-:Y:S01]  /*b4d0*/  @!P4 STG.E.U8 desc[UR46][R4.64+0x8], R3 ;  /* 0x000008030400c986 */ /* 0x0001e2000c10112e */
[----:B------:R-:W-:-:S03]  /*b4e0*/  ISETP.LT.OR P4, PT, R0, 0x12, !P2 ;  /* 0x000000120000780c */ /* 0x000fc60005781670 */
[----:B------:R1:W-:Y:S01]  /*b4f0*/  @!P6 STG.E.U8 desc[UR46][R8.64+0x8], R13 ;  /* 0x0000080d0800e986 */ /* 0x0003e2000c10112e */
[----:B------:R-:W-:-:S03]  /*b500*/  ISETP.LT.OR P6, PT, R0, 0x12, !P3 ;  /* 0x000000120000780c */ /* 0x000fc60005fc1670 */
[----:B------:R2:W-:Y:S01]  /*b510*/  @!P1 STG.E.U8 desc[UR46][R8.64+0x9], R15 ;  /* 0x0000090f08009986 */ /* 0x0005e2000c10112e */
[----:B------:R-:W-:-:S03]  /*b520*/  ISETP.LT.OR P1, PT, R0, 0x19, !P2 ;  /* 0x000000190000780c */ /* 0x000fc60005721670 */
[----:B------:R3:W-:Y:S01]  /*b530*/  @!P0 STG.E.U8 desc[UR46][R4.64+0x10], R19 ;  /* 0x0000101304008986 */ /* 0x0007e2000c10112e */
[----:B------:R-:W-:Y:S01]  /*b540*/  ISETP.LT.OR P0, PT, R0, 0x1a, !P2 ;  /* 0x0000001a0000780c */ /* 0x000fe20005701670 */
[-C--:B0-----:R-:W-:Y:S02]  /*b550*/  @!P4 IMAD R3, R232, R16.reuse, RZ ;  /* 0x00000010e803c224 */ /* 0x081fe400078e02ff */
[-C--:B-1----:R-:W-:Y:S02]  /*b560*/  @!P5 IMAD R13, R23, R16.reuse, RZ ;  /* 0x00000010170dd224 */ /* 0x082fe400078e02ff */
[-C--:B------:R-:W-:Y:S01]  /*b570*/  @!P6 IMAD R21, R21, R16.reuse, RZ ;  /* 0x000000101515e224 */ /* 0x080fe200078e02ff */
[----:B------:R0:W-:Y:S01]  /*b580*/  @!P4 STG.E.U8 desc[UR46][R4.64+0x11], R3 ;  /* 0x000011030400c986 */ /* 0x0001e2000c10112e */
[----:B------:R-:W-:Y:S02]  /*b590*/  ISETP.LT.OR P4, PT, R0, 0x1a, !P3 ;  /* 0x0000001a0000780c */ /* 0x000fe40005f81670 */
[-C--:B--2---:R-:W-:Y:S01]  /*b5a0*/  @!P1 IMAD R15, R22, R16.reuse, RZ ;  /* 0x00000010160f9224 */ /* 0x084fe200078e02ff */
[----:B------:R1:W-:Y:S03]  /*b5b0*/  @!P5 STG.E.U8 desc[UR46][R8.64+0x10], R13 ;  /* 0x0000100d0800d986 */ /* 0x0003e6000c10112e */
[----:B---3--:R-:W-:Y:S01]  /*b5c0*/  @!P0 IMAD R19, R20, R16, RZ ;  /* 0x0000001014138224 */ /* 0x008fe200078e02ff */
[----:B------:R-:W-:Y:S01]  /*b5d0*/  @!P6 STG.E.U8 desc[UR46][R8.64+0x11], R21 ;  /* 0x000011150800e986 */ /* 0x000fe2000c10112e */
[----:B------:R-:W-:-:S03]  /*b5e0*/  ISETP.LT.OR P6, PT, R0, 0x19, !P3 ;  /* 0x000000190000780c */ /* 0x000fc60005fc1670 */
[----:B------:R2:W-:Y:S01]  /*b5f0*/  @!P1 STG.E.U8 desc[UR46][R4.64+0x18], R15 ;  /* 0x0000180f04009986 */ /* 0x0005e2000c10112e */
[----:B------:R-:W-:Y:S01]  /*b600*/  ISETP.GE.AND P1, PT, R234, 0x81, PT ;  /* 0x00000081ea00780c */ /* 0x000fe20003f26270 */
[-C--:B0-----:R-:W-:Y:S02]  /*b610*/  @!P4 IMAD R3, R14, R16.reuse, RZ ;  /* 0x000000100e03c224 */ /* 0x081fe400078e02ff */
[----:B------:R-:W-:Y:S01]  /*b620*/  @!P0 STG.E.U8 desc[UR46][R4.64+0x19], R19 ;  /* 0x0000191304008986 */ /* 0x000fe2000c10112e */
[----:B------:R-:W-:Y:S02]  /*b630*/  ISETP.LT.OR P5, PT, R0, 0x1, !P1 ;  /* 0x000000010000780c */ /* 0x000fe40004fa1670 */
[----:B------:R-:W-:Y:S01]  /*b640*/  ISETP.GE.AND P0, PT, R234, 0x89, PT ;  /* 0x00000089ea00780c */ /* 0x000fe20003f06270 */
[----:B------:R0:W-:Y:S02]  /*b650*/  @!P4 STG.E.U8 desc[UR46][R8.64+0x19], R3 ;  /* 0x000019030800c986 */ /* 0x0001e4000c10112e */
[----:B------:R-:W-:Y:S01]  /*b660*/  @!P6 IMAD R23, R18, R16, RZ ;  /* 0x000000101217e224 */ /* 0x000fe200078e02ff */
[----:B------:R-:W-:-:S04]  /*b670*/  ISETP.LT.OR P4, PT, R0, 0x1, !P0 ;  /* 0x000000010000780c */ /* 0x000fc80004781670 */
[----:B------:R-:W-:Y:S01]  /*b680*/  @!P6 STG.E.U8 desc[UR46][R8.64+0x18], R23 ;  /* 0x000018170800e986 */ /* 0x000fe2000c10112e */
[----:B------:R-:W-:Y:S02]  /*b690*/  ISETP.LT.OR P6, PT, R0, 0x2, !P1 ;  /* 0x000000020000780c */ /* 0x000fe40004fc1670 */
[----:B-1----:R-:W-:-:S05]  /*b6a0*/  @!P5 IMAD R13, R216, R16, RZ ;  /* 0x00000010d80dd224 */ /* 0x002fca00078e02ff */
[----:B------:R1:W-:Y:S01]  /*b6b0*/  @!P5 STG.E.U8 desc[UR46][R6.64], R13 ;  /* 0x0000000d0600d986 */ /* 0x0003e2000c10112e */
[----:B------:R-:W-:Y:S01]  /*b6c0*/  ISETP.LT.OR P5, PT, R0, 0x2, !P0 ;  /* 0x000000020000780c */ /* 0x000fe200047a1670 */
[----:B--2---:R-:W-:-:S04]  /*b6d0*/  @!P4 IMAD R15, R218, R16, RZ ;  /* 0x00000010da0fc224 */ /* 0x004fc800078e02ff */
[----:B------:R-:W-:-:S05]  /*b6e0*/  @!P6 IMAD R217, R217, R16, RZ ;  /* 0x00000010d9d9e224 */ /* 0x000fca00078e02ff */
[----:B------:R-:W-:Y:S01]  /*b6f0*/  @!P6 STG.E.U8 desc[UR46][R6.64+0x1], R217 ;  /* 0x000001d90600e986 */ /* 0x000fe2000c10112e */
[C---:B------:R-:W-:Y:S02]  /*b700*/  ISETP.LT.OR P6, PT, R0.reuse, 0x9, !P1 ;  /* 0x000000090000780c */ /* 0x040fe40004fc1670 */
[----:B------:R-:W-:Y:S01]  /*b710*/  @!P5 IMAD R219, R219, R16, RZ ;  /* 0x00000010dbdbd224 */ /* 0x000fe200078e02ff */
[----:B------:R2:W-:Y:S01]  /*b720*/  @!P4 STG.E.U8 desc[UR46][R10.64], R15 ;  /* 0x0000000f0a00c986 */ /* 0x0005e2000c10112e */
[----:B------:R-:W-:-:S03]  /*b730*/  ISETP.LT.OR P4, PT, R0, 0xa, !P1 ;  /* 0x0000000a0000780c */ /* 0x000fc60004f81670 */
[----:B------:R-:W-:Y:S01]  /*b740*/  @!P5 STG.E.U8 desc[UR46][R10.64+0x1], R219 ;  /* 0x000001db0a00d986 */ /* 0x000fe2000c10112e */
[----:B------:R-:W-:-:S05]  /*b750*/  ISETP.LT.OR P5, PT, R0, 0x9, !P0 ;  /* 0x000000090000780c */ /* 0x000fca00047a1670 */
[----:B0-----:R-:W-:-:S04]  /*b760*/  @!P6 IMAD R3, R220, R16, RZ ;  /* 0x00000010dc03e224 */ /* 0x001fc800078e02ff */
[-C--:B------:R-:W-:Y:S01]  /*b770*/  @!P4 IMAD R221, R221, R16.reuse, RZ ;  /* 0x00000010ddddc224 */ /* 0x080fe200078e02ff */
[----:B------:R0:W-:Y:S01]  /*b780*/  @!P6 STG.E.U8 desc[UR46][R6.64+0x8], R3 ;  /* 0x000008030600e986 */ /* 0x0001e2000c10112e */
[----:B------:R-:W-:Y:S02]  /*b790*/  ISETP.LT.OR P6, PT, R0, 0xa, !P0 ;  /* 0x0000000a0000780c */ /* 0x000fe400047c1670 */
[----:B-1----:R-:W-:Y:S01]  /*b7a0*/  @!P5 IMAD R13, R222, R16, RZ ;  /* 0x00000010de0dd224 */ /* 0x002fe200078e02ff */
[----:B------:R-:W-:Y:S01]  /*b7b0*/  @!P4 STG.E.U8 desc[UR46][R6.64+0x9], R221 ;  /* 0x000009dd0600c986 */ /* 0x000fe2000c10112e */
[----:B------:R-:W-:-:S03]  /*b7c0*/  ISETP.LT.OR P4, PT, R0, 0x11, !P1 ;  /* 0x000000110000780c */ /* 0x000fc60004f81670 */
[----:B------:R1:W-:Y:S01]  /*b7d0*/  @!P5 STG.E.U8 desc[UR46][R10.64+0x8], R13 ;  /* 0x0000080d0a00d986 */ /* 0x0003e2000c10112e */
[----:B------:R-:W-:-:S05]  /*b7e0*/  ISETP.LT.OR P5, PT, R0, 0x12, !P1 ;  /* 0x000000120000780c */ /* 0x000fca0004fa1670 */
[----:B------:R-:W-:-:S04]  /*b7f0*/  @!P6 IMAD R223, R223, R16, RZ ;  /* 0x00000010dfdfe224 */ /* 0x000fc800078e02ff */
[-C--:B--2---:R-:W-:Y:S01]  /*b800*/  @!P4 IMAD R15, R224, R16.reuse, RZ ;  /* 0x00000010e00fc224 */ /* 0x084fe200078e02ff */
        /* <DEDUP_REMOVED lines=535> */
[C---:B------:R-:W-:Y:S02]  /*d980*/  ISETP.LT.OR P4, PT, R0.reuse, 0xd9, !P2 ;  /* 0x000000d90000780c */ /* 0x040fe40005781670 */
[C---:B------:R-:W-:Y:S01]  /*d990*/  ISETP.LT.OR P2, PT, R0.reuse, 0xda, !P2 ;  /* 0x000000da0000780c */ /* 0x040fe20005741670 */
[----:B------:R1:W-:Y:S01]  /*d9a0*/  @!P5 STG.E.U8 desc[UR46][R8.64+0xd0], R13 ;  /* 0x0000d00d0800d986 */ /* 0x0003e2000c10112e */
[----:B------:R-:W-:-:S02]  /*d9b0*/  ISETP.LT.OR P5, PT, R0, 0xd9, !P3 ;  /* 0x000000d90000780c */ /* 0x000fc40005fa1670 */
[----:B------:R-:W-:-:S03]  /*d9c0*/  ISETP.LT.OR P3, PT, R0, 0xda, !P3 ;  /* 0x000000da0000780c */ /* 0x000fc60005f61670 */
[----:B------:R-:W-:-:S04]  /*d9d0*/  @!P6 IMAD R51, R51, R16, RZ ;  /* 0x000000103333e224 */ /* 0x000fc800078e02ff */
[-C--:B--2---:R-:W-:Y:S01]  /*d9e0*/  @!P4 IMAD R15, R52, R16.reuse, RZ ;  /* 0x00000010340fc224 */ /* 0x084fe200078e02ff */
[----:B------:R-:W-:Y:S01]  /*d9f0*/  @!P6 STG.E.U8 desc[UR46][R8.64+0xd1], R51 ;  /* 0x0000d1330800e986 */ /* 0x000fe2000c10112e */
[-C--:B------:R-:W-:Y:S01]  /*da00*/  @!P2 IMAD R53, R53, R16.reuse, RZ ;  /* 0x000000103535a224 */ /* 0x080fe200078e02ff */
[----:B------:R-:W-:Y:S01]  /*da10*/  ISETP.LT.OR P6, PT, R0, 0xc1, !P1 ;  /* 0x000000c10000780c */ /* 0x000fe20004fc1670 */
[-C--:B0-----:R-:W-:Y:S01]  /*da20*/  @!P5 IMAD R3, R54, R16.reuse, RZ ;  /* 0x000000103603d224 */ /* 0x081fe200078e02ff */
[----:B------:R0:W-:Y:S01]  /*da30*/  @!P4 STG.E.U8 desc[UR46][R4.64+0xd8], R15 ;  /* 0x0000d80f0400c986 */ /* 0x0001e2000c10112e */
[C---:B------:R-:W-:Y:S01]  /*da40*/  ISETP.LT.OR P4, PT, R0.reuse, 0xc2, !P1 ;  /* 0x000000c20000780c */ /* 0x040fe20004f81670 */
[----:B------:R-:W-:Y:S02]  /*da50*/  @!P3 IMAD R55, R55, R16, RZ ;  /* 0x000000103737b224 */ /* 0x000fe400078e02ff */
[----:B------:R-:W-:Y:S01]  /*da60*/  @!P2 STG.E.U8 desc[UR46][R4.64+0xd9], R53 ;  /* 0x0000d9350400a986 */ /* 0x000fe2000c10112e */
[----:B------:R-:W-:-:S03]  /*da70*/  ISETP.LT.OR P2, PT, R0, 0xc1, !P0 ;  /* 0x000000c10000780c */ /* 0x000fc60004741670 */
[----:B------:R2:W-:Y:S01]  /*da80*/  @!P5 STG.E.U8 desc[UR46][R8.64+0xd8], R3 ;  /* 0x0000d8030800d986 */ /* 0x0005e2000c10112e */
[----:B------:R-:W-:Y:S02]  /*da90*/  ISETP.LT.OR P5, PT, R0, 0xc2, !P0 ;  /* 0x000000c20000780c */ /* 0x000fe400047a1670 */
[-C--:B-1----:R-:W-:Y:S01]  /*daa0*/  @!P6 IMAD R13, R24, R16.reuse, RZ ;  /* 0x00000010180de224 */ /* 0x082fe200078e02ff */
[----:B------:R1:W-:Y:S01]  /*dab0*/  @!P3 STG.E.U8 desc[UR46][R8.64+0xd9], R55 ;  /* 0x0000d9370800b986 */ /* 0x0003e2000c10112e */
[C---:B------:R-:W-:Y:S01]  /*dac0*/  ISETP.LT.OR P3, PT, R0.reuse, 0xc9, !P1 ;  /* 0x000000c90000780c */ /* 0x040fe20004f61670 */
[-C--:B------:R-:W-:Y:S02]  /*dad0*/  @!P4 IMAD R25, R25, R16.reuse, RZ ;  /* 0x000000101919c224 */ /* 0x080fe400078e02ff */
[----:B------:R-:W-:Y:S01]  /*dae0*/  @!P6 STG.E.U8 desc[UR46][R6.64+0xc0], R13 ;  /* 0x0000c00d0600e986 */ /* 0x000fe2000c10112e */
[----:B------:R-:W-:Y:S01]  /*daf0*/  ISETP.LT.OR P6, PT, R0, 0xc9, !P0 ;  /* 0x000000c90000780c */ /* 0x000fe200047c1670 */
[----:B0-----:R-:W-:-:S02]  /*db00*/  @!P2 IMAD R15, R26, R16, RZ ;  /* 0x000000101a0fa224 */ /* 0x001fc400078e02ff */
[----:B------:R-:W-:Y:S01]  /*db10*/  @!P4 STG.E.U8 desc[UR46][R6.64+0xc1], R25 ;  /* 0x0000c1190600c986 */ /* 0x000fe2000c10112e */
[C---:B------:R-:W-:Y:S01]  /*db20*/  ISETP.LT.OR P4, PT, R0.reuse, 0xca, !P1 ;  /* 0x000000ca0000780c */ /* 0x040fe20004f81670 */
[-C--:B------:R-:W-:Y:S02]  /*db30*/  @!P5 IMAD R27, R27, R16.reuse, RZ ;  /* 0x000000101b1bd224 */ /* 0x080fe400078e02ff */
[----:B------:R-:W-:Y:S01]  /*db40*/  @!P2 STG.E.U8 desc[UR46][R10.64+0xc0], R15 ;  /* 0x0000c00f0a00a986 */ /* 0x000fe2000c10112e */
[----:B------:R-:W-:Y:S01]  /*db50*/  ISETP.LT.OR P2, PT, R0, 0xca, !P0 ;  /* 0x000000ca0000780c */ /* 0x000fe20004741670 */
[-C--:B--2---:R-:W-:Y:S02]  /*db60*/  @!P3 IMAD R3, R28, R16.reuse, RZ ;  /* 0x000000101c03b224 */ /* 0x084fe400078e02ff */
[----:B------:R-:W-:Y:S01]  /*db70*/  @!P5 STG.E.U8 desc[UR46][R10.64+0xc1], R27 ;  /* 0x0000c11b0a00d986 */ /* 0x000fe2000c10112e */
[----:B------:R-:W-:Y:S01]  /*db80*/  ISETP.LT.OR P5, PT, R0, 0xd1, !P1 ;  /* 0x000000d10000780c */ /* 0x000fe20004fa1670 */
[----:B------:R-:W-:-:S02]  /*db90*/  @!P6 IMAD R5, R30, R16, RZ ;  /* 0x000000101e05e224 */ /* 0x000fc400078e02ff */
[----:B------:R0:W-:Y:S01]  /*dba0*/  @!P3 STG.E.U8 desc[UR46][R6.64+0xc8], R3 ;  /* 0x0000c8030600b986 */ /* 0x0001e2000c10112e */
[----:B------:R-:W-:Y:S01]  /*dbb0*/  ISETP.LT.OR P3, PT, R0, 0xd1, !P0 ;  /* 0x000000d10000780c */ /* 0x000fe20004761670 */
[----:B------:R-:W-:-:S04]  /*dbc0*/  @!P4 IMAD R29, R29, R16, RZ ;  /* 0x000000101d1dc224 */ /* 0x000fc800078e02ff */
[-C--:B------:R-:W-:Y:S01]  /*dbd0*/  @!P2 IMAD R31, R31, R16.reuse, RZ ;  /* 0x000000101f1fa224 */ /* 0x080fe200078e02ff */
[----:B------:R-:W-:Y:S01]  /*dbe0*/  @!P4 STG.E.U8 desc[UR46][R6.64+0xc9], R29 ;  /* 0x0000c91d0600c986 */ /* 0x000fe2000c10112e */
[----:B------:R-:W-:Y:S02]  /*dbf0*/  ISETP.LT.OR P4, PT, R0, 0xd9, !P1 ;  /* 0x000000d90000780c */ /* 0x000fe40004f81670 */
[-C--:B-1----:R-:W-:Y:S01]  /*dc00*/  @!P5 IMAD R9, R32, R16.reuse, RZ ;  /* 0x000000102009d224 */ /* 0x082fe200078e02ff */
[----:B------:R-:W-:Y:S01]  /*dc10*/  @!P2 STG.E.U8 desc[UR46][R10.64+0xc9], R31 ;  /* 0x0000c91f0a00a986 */ /* 0x000fe2000c10112e */
[C---:B------:R-:W-:Y:S02]  /*dc20*/  ISETP.LT.OR P2, PT, R0.reuse, 0xd2, !P1 ;  /* 0x000000d20000780c */ /* 0x040fe40004f41670 */
[C---:B------:R-:W-:Y:S01]  /*dc30*/  ISETP.LT.OR P1, PT, R0.reuse, 0xda, !P1 ;  /* 0x000000da0000780c */ /* 0x040fe20004f21670 */
[----:B------:R1:W-:Y:S01]  /*dc40*/  @!P6 STG.E.U8 desc[UR46][R10.64+0xc8], R5 ;  /* 0x0000c8050a00e986 */ /* 0x0003e2000c10112e */
[----:B------:R-:W-:Y:S01]  /*dc50*/  ISETP.LT.OR P6, PT, R0, 0xd2, !P0 ;  /* 0x000000d20000780c */ /* 0x000fe200047c1670 */
[----:B0-----:R-:W-:-:S02]  /*dc60*/  @!P3 IMAD R3, R34, R16, RZ ;  /* 0x000000102203b224 */ /* 0x001fc400078e02ff */
[----:B------:R0:W-:Y:S01]  /*dc70*/  @!P5 STG.E.U8 desc[UR46][R6.64+0xd0], R9 ;  /* 0x0000d0090600d986 */ /* 0x0001e2000c10112e */
[C---:B------:R-:W-:Y:S02]  /*dc80*/  ISETP.LT.OR P5, PT, R0.reuse, 0xd9, !P0 ;  /* 0x000000d90000780c */ /* 0x040fe400047a1670 */
[----:B------:R-:W-:-:S03]  /*dc90*/  ISETP.LT.OR P0, PT, R0, 0xda, !P0 ;  /* 0x000000da0000780c */ /* 0x000fc60004701670 */
[-C--:B------:R-:W-:Y:S02]  /*dca0*/  @!P2 IMAD R33, R33, R16.reuse, RZ ;  /* 0x000000102121a224 */ /* 0x080fe400078e02ff */
[-C--:B-1----:R-:W-:Y:S02]  /*dcb0*/  @!P4 IMAD R5, R36, R16.reuse, RZ ;  /* 0x000000102405c224 */ /* 0x082fe400078e02ff */
[-C--:B------:R-:W-:Y:S01]  /*dcc0*/  @!P6 IMAD R35, R35, R16.reuse, RZ ;  /* 0x000000102323e224 */ /* 0x080fe200078e02ff */
[----:B------:R1:W-:Y:S01]  /*dcd0*/  @!P2 STG.E.U8 desc[UR46][R6.64+0xd1], R33 ;  /* 0x0000d1210600a986 */ /* 0x0003e2000c10112e */
[-C--:B------:R-:W-:Y:S02]  /*dce0*/  @!P1 IMAD R37, R37, R16.reuse, RZ ;  /* 0x0000001025259224 */ /* 0x080fe400078e02ff */
[-C--:B0-----:R-:W-:Y:S01]  /*dcf0*/  @!P5 IMAD R9, R38, R16.reuse, RZ ;  /* 0x000000102609d224 */ /* 0x081fe200078e02ff */
[----:B------:R1:W-:Y:S01]  /*dd00*/  @!P3 STG.E.U8 desc[UR46][R10.64+0xd0], R3 ;  /* 0x0000d0030a00b986 */ /* 0x0003e2000c10112e */
[----:B------:R-:W-:-:S03]  /*dd10*/  @!P0 IMAD R39, R39, R16, RZ ;  /* 0x0000001027278224 */ /* 0x000fc600078e02ff */
[----:B------:R1:W-:Y:S04]  /*dd20*/  @!P6 STG.E.U8 desc[UR46][R10.64+0xd1], R35 ;  /* 0x0000d1230a00e986 */ /* 0x0003e8000c10112e */
[----:B------:R1:W-:Y:S04]  /*dd30*/  @!P4 STG.E.U8 desc[UR46][R6.64+0xd8], R5 ;  /* 0x0000d8050600c986 */ /* 0x0003e8000c10112e */
[----:B------:R1:W-:Y:S04]  /*dd40*/  @!P1 STG.E.U8 desc[UR46][R6.64+0xd9], R37 ;  /* 0x0000d92506009986 */ /* 0x0003e8000c10112e */
[----:B------:R1:W-:Y:S04]  /*dd50*/  @!P5 STG.E.U8 desc[UR46][R10.64+0xd8], R9 ;  /* 0x0000d8090a00d986 */ /* 0x0003e8000c10112e */
[----:B------:R1:W-:Y:S02]  /*dd60*/  @!P0 STG.E.U8 desc[UR46][R10.64+0xd9], R39 ;  /* 0x0000d9270a008986 */ /* 0x0003e4000c10112e */
.L_x_485:
[----:B------:R-:W-:Y:S05]  /*dd70*/  BSYNC B0 ;  /* 0x0000000000007941 */ /* 0x000fea0003800000 */
.L_x_35:
[----:B01----:R-:W2:Y:S04]  /*dd80*/  LDL.LU R5, [R1+0x48] ;  /* 0x0000480001057983 */ /* 0x003ea80000300800 */
[----:B------:R-:W2:Y:S01]  /*dd90*/  LDL.LU R4, [R1+0x4c] ;  /* 0x00004c0001047983 */ /* 0x000ea20000300800 */
[----:B------:R-:W-:Y:S01]  /*dda0*/  ULDC UR4, c[0x0][0xc] ;  /* 0x0000030000047ab9 */ /* 0x000fe20000000800 */
[----:B------:R-:W-:Y:S01]  /*ddb0*/  ULDC UR5, c[0x0][0x10] ;  /* 0x0000040000057ab9 */ /* 0x000fe20000000800 */
[----:B------:R-:W2:Y:S01]  /*ddc0*/  LDC R3, c[0x0][0x14] ;  /* 0x00000500ff037b82 */ /* 0x000ea20000000800 */
[----:B------:R-:W-:Y:S01]  /*ddd0*/  UIMAD.WIDE.U32 UR4, UR4, UR5, URZ ;  /* 0x00000005040472a5 */ /* 0x000fe2000f8e003f */
[----:B------:R-:W-:Y:S01]  /*dde0*/  PRMT R0, RZ, 0x7610, R0 ;  /* 0x00007610ff007816 */ /* 0x000fe20000000000 */
[----:B------:R-:W-:Y:S01]  /*ddf0*/  UMOV UR43, 0xffffffff ;  /* 0xffffffff002b7882 */ /* 0x000fe20000000000 */
[----:B------:R-:W-:-:S03]  /*de00*/  UMOV UR40, 0xffffffff ;  /* 0xffffffff00287882 */ /* 0x000fc60000000000 */
[----:B--2---:R-:W-:-:S04]  /*de10*/  IMAD.WIDE.U32 R4, R3, UR4, R4 ;  /* 0x0000000403047c25 */ /* 0x004fc8000f8e0004 */
[----:B------:R-:W-:Y:S01]  /*de20*/  IMAD R3, R3, UR5, RZ ;  /* 0x0000000503037c24 */ /* 0x000fe2000f8e02ff */
[----:B------:R-:W-:Y:S01]  /*de30*/  ULDC.64 UR4, c[0x0][0x650] ;  /* 0x0001940000047ab9 */ /* 0x000fe20000000a00 */
[----:B---3--:R-:W-:Y:S01]  /*de40*/  IMAD.MOV.U32 R7, RZ, RZ, R4 ;  /* 0x000000ffff077224 */ /* 0x008fe200078e0004 */
[----:B------:R-:W-:Y:S01]  /*de50*/  ISETP.GE.U32.AND P0, PT, R4, UR4, PT ;  /* 0x0000000404007c0c */ /* 0x000fe2000bf06070 */
[----:B------:R-:W-:-:S05]  /*de60*/  IMAD.IADD R6, R5, 0x1, R3 ;  /* 0x0000000105067824 */ /* 0x000fca00078e0203 */
[----:B------:R0:W-:Y:S01]  /*de70*/  STL [R1+0x48], R6 ;  /* 0x0000480601007387 */ /* 0x0001e20000100800 */
[----:B------:R-:W-:-:S03]  /*de80*/  ISETP.GE.U32.AND.EX P0, PT, R6, UR5, PT, P0 ;  /* 0x0000000506007c0c */ /* 0x000fc6000bf06100 */
[----:B------:R0:W-:Y:S10]  /*de90*/  STL [R1+0x4c], R7 ;  /* 0x00004c0701007387 */ /* 0x0001f40000100800 */
[----:B0-----:R-:W-:Y:S05]  /*dea0*/  @P0 BRA `(.L_x_486) ;  /* 0x0000000400880947 */ /* 0x001fea0003800000 */
[----:B------:R-:W0:Y:S01]  /*deb0*/  S2UR UR6, SR_CTAID.X ;  /* 0x00000000000679c3 */ /* 0x000e220000002500 */
[----:B------:R-:W-:Y:S01]  /*dec0*/  ULDC.64 UR12, c[0x0][0x628] ;  /* 0x00018a00000c7ab9 */ /* 0x000fe20000000a00 */
[----:B------:R-:W-:Y:S01]  /*ded0*/  ULDC UR4, c[0x0][0x150] ;  /* 0x0000540000047ab9 */ /* 0x000fe20000000800 */
[----:B------:R-:W-:Y:S01]  /*dee0*/  ISETP.NE.U32.AND P0, PT, RZ, UR12, PT ;  /* 0x0000000cff007c0c */ /* 0x000fe2000bf05070 */
[----:B------:R-:W-:Y:S01]  /*def0*/  ULDC UR15, c[0x0][0x630] ;  /* 0x00018c00000f7ab9 */ /* 0x000fe20000000800 */
[C---:B------:R-:W-:Y:S01]  /*df00*/  R2UR UR16, R7.reuse ;  /* 0x00000000071072ca */ /* 0x040fe200000e0000 */
[----:B------:R-:W-:Y:S01]  /*df10*/  ULDC UR19, c[0x0][0x154] ;  /* 0x0000550000137ab9 */ /* 0x000fe20000000800 */
[----:B------:R-:W-:Y:S01]  /*df20*/  ISETP.NE.AND.EX P0, PT, RZ, UR13, PT, P0 ;  /* 0x0000000dff007c0c */ /* 0x000fe2000bf05300 */
[----:B------:R-:W1:Y:S01]  /*df30*/  S2UR UR18, SR_CTAID.Y ;  /* 0x00000000001279c3 */ /* 0x000e620000002600 */
[----:B------:R-:W-:Y:S02]  /*df40*/  R2UR UR17, R6 ;  /* 0x00000000061172ca */ /* 0x000fe400000e0000 */
[----:B------:R-:W-:-:S02]  /*df50*/  R2UR UR10, R7 ;  /* 0x00000000070a72ca */ /* 0x000fc400000e0000 */
[----:B------:R-:W-:Y:S02]  /*df60*/  R2UR UR11, R6 ;  /* 0x00000000060b72ca */ /* 0x000fe400000e0000 */
[----:B0-----:R-:W-:-:S05]  /*df70*/  I2FP.F32.U32 R0, UR6 ;  /* 0x0000000600007c45 */ /* 0x001fca0008201000 */
[----:B------:R-:W-:-:S04]  /*df80*/  FMUL R0, R0, UR4 ;  /* 0x0000000400007c20 */ /* 0x000fc80008400000 */
[----:B------:R0:W2:Y:S01]  /*df90*/  F2I.U32.TRUNC.NTZ R3, R0 ;  /* 0x0000000000037305 */ /* 0x0000a2000020f000 */
[----:B-1----:R-:W-:Y:S05]  /*dfa0*/  @!P0 BRA `(.L_x_487) ;  /* 0x0000000000308947 */ /* 0x002fea0003800000 */
        /* <DEDUP_REMOVED lines=12> */
.L_x_487:
[----:B------:R-:W-:Y:S01]  /*e070*/  USHF.R.U64 UR40, UR10, UR15, UR11 ;  /* 0x0000000f0a287299 */ /* 0x000fe2000800120b */
[----:B0-----:R-:W-:Y:S01]  /*e080*/  I2FP.F32.U32 R0, UR18 ;  /* 0x0000001200007c45 */ /* 0x001fe20008201000 */
[----:B------:R-:W-:Y:S02]  /*e090*/  USHF.R.U32.HI UR4, URZ, UR15, UR11 ;  /* 0x0000000f3f047299 */ /* 0x000fe4000801160b */
[----:B------:R-:W-:Y:S02]  /*e0a0*/  UIADD3 UR10, UP0, URZ, -UR40, URZ ;  /* 0x800000283f0a7290 */ /* 0x000fe4000ff1e03f */
[----:B------:R-:W-:Y:S01]  /*e0b0*/  FMUL R0, R0, UR19 ;  /* 0x0000001300007c20 */ /* 0x000fe20008400000 */
[----:B------:R-:W-:Y:S01]  /*e0c0*/  ULDC.64 UR12, c[0x0][0x620] ;  /* 0x00018800000c7ab9 */ /* 0x000fe20000000a00 */
[----:B------:R-:W-:Y:S01]  /*e0d0*/  UIADD3.X UR4, URZ, ~UR4, URZ, UP0, !UPT ;  /* 0x800000043f047290 */ /* 0x000fe200087fe43f */
[----:B------:R-:W-:Y:S01]  /*e0e0*/  UMOV UR8, UR16 ;  /* 0x0000001000087c82 */ /* 0x000fe20008000000 */
[----:B------:R-:W-:-:S02]  /*e0f0*/  UMOV UR9, UR17 ;  /* 0x0000001100097c82 */ /* 0x000fc40008000000 */
[----:B------:R-:W-:Y:S01]  /*e100*/  UIMAD UR4, UR4, UR12, URZ ;  /* 0x0000000c040472a4 */ /* 0x000fe2000f8e023f */
[----:B------:R-:W0:Y:S01]  /*e110*/  F2I.U32.TRUNC.NTZ R0, R0 ;  /* 0x0000000000007305 */ /* 0x000e22000020f000 */
[----:B------:R-:W-:Y:S01]  /*e120*/  UIMAD.WIDE.U32 UR8, UR10, UR12, UR8 ;  /* 0x0000000c0a0872a5 */ /* 0x000fe2000f8e0008 */
[----:B--2---:R-:W-:Y:S01]  /*e130*/  R2UR UR12, R3 ;  /* 0x00000000030c72ca */ /* 0x004fe200000e0000 */
[----:B------:R-:W-:Y:S01]  /*e140*/  UIMAD UR10, UR10, UR13, UR4 ;  /* 0x0000000d0a0a72a4 */ /* 0x000fe2000f8e0204 */
[----:B------:R-:W-:Y:S01]  /*e150*/  ULDC UR11, c[0x0][0x618] ;  /* 0x00018600000b7ab9 */ /* 0x000fe20000000800 */
[----:B------:R-:W-:Y:S02]  /*e160*/  ULDC UR21, c[0x0][0x658] ;  /* 0x0001960000157ab9 */ /* 0x000fe40000000800 */
[----:B------:R-:W-:Y:S01]  /*e170*/  UIADD3 UR9, UR9, UR10, URZ ;  /* 0x0000000a09097290 */ /* 0x000fe2000fffe03f */
[----:B------:R-:W-:Y:S01]  /*e180*/  UMOV UR15, 0xffffffff ;  /* 0xffffffff000f7882 */ /* 0x000fe20000000000 */
[----:B------:R-:W-:Y:S01]  /*e190*/  ULDC.64 UR4, c[0x0][0x640] ;  /* 0x0001900000047ab9 */ /* 0x000fe20000000a00 */
[----:B------:R-:W-:Y:S01]  /*e1a0*/  USHF.L.U32 UR15, UR15, UR21, URZ ;  /* 0x000000150f0f7299 */ /* 0x000fe2000800063f */
[----:B------:R-:W-:Y:S01]  /*e1b0*/  ISETP.NE.U32.AND P0, PT, RZ, UR4, PT ;  /* 0x00000004ff007c0c */ /* 0x000fe2000bf05070 */
[----:B------:R-:W-:-:S02]  /*e1c0*/  USHF.R.U64 UR16, UR8, UR11, UR9 ;  /* 0x0000000b08107299 */ /* 0x000fc40008001209 */
[----:B------:R-:W-:Y:S01]  /*e1d0*/  USHF.R.U32.HI UR8, URZ, UR11, UR9 ;  /* 0x0000000b3f087299 */ /* 0x000fe20008011609 */
[----:B0-----:R-:W-:Y:S01]  /*e1e0*/  R2UR UR14, R0 ;  /* 0x00000000000e72ca */ /* 0x001fe200000e0000 */
[----:B------:R-:W-:Y:S01]  /*e1f0*/  ULDC UR17, c[0x0][0x608] ;  /* 0x0001820000117ab9 */ /* 0x000fe20000000800 */
[----:B------:R-:W-:Y:S01]  /*e200*/  ULOP3.LUT UR44, URZ, UR15, URZ, 0x33, !UPT ;  /* 0x0000000f3f2c7292 */ /* 0x000fe2000f8e333f */
[----:B------:R-:W-:Y:S01]  /*e210*/  ISETP.NE.AND.EX P0, PT, RZ, UR5, PT, P0 ;  /* 0x00000005ff007c0c */ /* 0x000fe2000bf05300 */
[----:B------:R-:W-:Y:S02]  /*e220*/  USHF.R.U64 UR15, UR16, UR17, UR8 ;  /* 0x00000011100f7299 */ /* 0x000fe40008001208 */
[----:B------:R-:W-:Y:S02]  /*e230*/  USHF.R.U32.HI UR8, URZ, UR17, UR8 ;  /* 0x000000113f087299 */ /* 0x000fe40008011608 */
[----:B------:R-:W-:Y:S02]  /*e240*/  UIADD3 UR12, -UR12, URZ, URZ ;  /* 0x0000003f0c0c7290 */ /* 0x000fe4000fffe13f */
[----:B------:R-:W-:Y:S01]  /*e250*/  USHF.R.U64 UR17, UR15, UR21, UR8 ;  /* 0x000000150f117299 */ /* 0x000fe20008001208 */
[----:B------:R-:W-:Y:S01]  /*e260*/  UMOV UR19, 0x1 ;  /* 0x0000000100137882 */ /* 0x000fe20000000000 */
[----:B------:R-:W-:Y:S01]  /*e270*/  ULDC UR13, c[0x0][0x144] ;  /* 0x00005100000d7ab9 */ /* 0x000fe20000000800 */
[----:B------:R-:W-:Y:S01]  /*e280*/  ULDC UR7, c[0x0][0x600] ;  /* 0x0001800000077ab9 */ /* 0x000fe20000000800 */
[----:B------:R-:W-:-:S02]  /*e290*/  USHF.L.U32 UR24, UR19, UR21, URZ ;  /* 0x0000001513187299 */ /* 0x000fc4000800063f */
[----:B------:R-:W-:Y:S02]  /*e2a0*/  USHF.R.U32.HI UR8, URZ, UR21, UR8 ;  /* 0x000000153f087299 */ /* 0x000fe40008011608 */
[----:B------:R-:W-:Y:S02]  /*e2b0*/  UIMAD UR21, UR13, UR12, UR6 ;  /* 0x0000000c0d1572a4 */ /* 0x000fe4000f8e0206 */
[----:B------:R-:W-:Y:S02]  /*e2c0*/  UIADD3 UR20, UR7, -0x1, URZ ;  /* 0xffffffff07147890 */ /* 0x000fe4000fffe03f */
[----:B------:R-:W-:Y:S01]  /*e2d0*/  UIADD3 UR19, -UR14, URZ, URZ ;  /* 0x0000003f0e137290 */ /* 0x000fe2000fffe13f */
[----:B------:R-:W-:Y:S01]  /*e2e0*/  ULDC UR25, c[0x0][0x148] ;  /* 0x0000520000197ab9 */ /* 0x000fe20000000800 */
[----:B------:R-:W-:Y:S01]  /*e2f0*/  ULDC UR22, c[0x0][0x648] ;  /* 0x0001920000167ab9 */ /* 0x000fe20000000800 */
[----:B------:R-:W-:Y:S01]  /*e300*/  ULDC UR23, c[0x0][0x638] ;  /* 0x00018e0000177ab9 */ /* 0x000fe20000000800 */
        /* <DEDUP_REMOVED lines=14> */
.L_x_488:
[----:B------:R-:W-:Y:S01]  /*e3f0*/  UISETP.NE.AND UP0, UPT, UR39, URZ, UPT ;  /* 0x0000003f2700728c */ /* 0x000fe2000bf05270 */
[----:B------:R-:W-:Y:S01]  /*e400*/  IMAD.MOV.U32 R0, RZ, RZ, 0x1 ;  /* 0x00000001ff007424 */ /* 0x000fe200078e00ff */
[----:B------:R-:W-:Y:S02]  /*e410*/  USHF.R.U64 UR4, UR6, UR22, UR8 ;  /* 0x0000001606047299 */ /* 0x000fe40008001208 */
[----:B------:R-:W-:Y:S02]  /*e420*/  ULOP3.LUT UR44, UR15, UR44, URZ, 0xc0, !UPT ;  /* 0x0000002c0f2c7292 */ /* 0x000fe4000f8ec03f */
[----:B------:R-:W-:Y:S02]  /*e430*/  UIADD3 UR5, -UR4, URZ, URZ ;  /* 0x0000003f04057290 */ /* 0x000fe4000fffe13f */
[----:B------:R-:W-:Y:S02]  /*e440*/  UIMAD UR44, UR24, UR4, UR44 ;  /* 0x00000004182c72a4 */ /* 0x000fe4000f8e022c */
[----:B------:R-:W-:-:S02]  /*e450*/  ULOP3.LUT UR16, UR16, UR20, URZ, 0xc0, !UPT ;  /* 0x0000001410107292 */ /* 0x000fc4000f8ec03f */
[----:B------:R-:W-:Y:S02]  /*e460*/  @UP0 UIMAD UR21, UR25, UR19, UR18 ;  /* 0x00000013191502a4 */ /* 0x000fe4000f8e0212 */
[----:B------:R-:W-:-:S03]  /*e470*/  UIMAD UR4, UR5, UR23, UR17 ;  /* 0x00000017050472a4 */ /* 0x000fc6000f8e0211 */
[----:B------:R-:W-:Y:S01]  /*e480*/  ULDC UR5, c[0x0][0x610] ;  /* 0x0001840000057ab9 */ /* 0x000fe20000000800 */
[----:B------:R-:W-:Y:S02]  /*e490*/  UIMAD UR4, UR4, UR7, UR16 ;  /* 0x00000007040472a4 */ /* 0x000fe4000f8e0210 */
[----:B------:R-:W-:-:S04]  /*e4a0*/  UIMAD UR44, UR44, UR5, UR21 ;  /* 0x000000052c2c72a4 */ /* 0x000fc8000f8e0215 */
[----:B------:R-:W-:Y:S02]  /*e4b0*/  USEL UR43, UR4, UR44, !UP0 ;  /* 0x0000002c042b7287 */ /* 0x000fe4000c000000 */
[----:B------:R-:W-:-:S12]  /*e4c0*/  USEL UR44, UR44, UR4, !UP0 ;  /* 0x000000042c2c7287 */ /* 0x000fd8000c000000 */
.L_x_486:
[----:B------:R-:W-:-:S13]  /*e4d0*/  LOP3.LUT P0, RZ, R0, 0xff, RZ, 0xc0, !PT ;  /* 0x000000ff00ff7812 */ /* 0x000fda000780c0ff */
[----:B------:R-:W-:Y:S05]  /*e4e0*/  @P0 BRA `(.L_x_489) ;  /* 0xffffff30001c0947 */ /* 0x000fea000383ffff */
[----:B------:R-:W-:Y:S05]  /*e4f0*/  EXIT ;  /* 0x000000000000794d */ /* 0x000fea0003800000 */
.L_x_8:
[----:B------:R-:W2:Y:S01]  /*e500*/  LDL R5, [R1+0x4c] ;  /* 0x00004c0001057983 */ /* 0x000ea20000100800 */
[----:B------:R-:W-:-:S03]  /*e510*/  ULDC.64 UR4, c[0x0][0x650] ;  /* 0x0001940000047ab9 */ /* 0x000fc60000000a00 */
[----:B------:R-:W3:Y:S01]  /*e520*/  LDL R3, [R1+0x48] ;  /* 0x0000480001037983 */ /* 0x000ee20000100800 */
[----:B-1----:R-:W-:Y:S01]  /*e530*/  PRMT R0, RZ, 0x7610, R0 ;  /* 0x00007610ff007816 */ /* 0x002fe20000000000 */
[----:B------:R-:W-:Y:S02]  /*e540*/  IMAD.MOV.U32 R2, RZ, RZ, -0x1 ;  /* 0xffffffffff027424 */ /* 0x000fe400078e00ff */
[----:B------:R-:W-:Y:S02]  /*e550*/  IMAD.MOV.U32 R4, RZ, RZ, -0x1 ;  /* 0xffffffffff047424 */ /* 0x000fe400078e00ff */
[----:B------:R-:W-:Y:S01]  /*e560*/  IMAD.MOV.U32 R9, RZ, RZ, -0x1 ;  /* 0xffffffffff097424 */ /* 0x000fe200078e00ff */
[----:B--2---:R-:W-:-:S04]  /*e570*/  ISETP.GE.U32.AND P0, PT, R5, UR4, PT ;  /* 0x0000000405007c0c */ /* 0x004fc8000bf06070 */
[----:B---3--:R-:W-:-:S13]  /*e580*/  ISETP.GE.U32.AND.EX P0, PT, R3, UR5, PT, P0 ;  /* 0x0000000503007c0c */ /* 0x008fda000bf06100 */
        /* <DEDUP_REMOVED lines=21> */
.L_x_491:
[----:B------:R-:W-:Y:S01]  /*e6e0*/  USHF.R.U64 UR4, UR14, UR19, UR15 ;  /* 0x000000130e047299 */ /* 0x000fe2000800120f */
[----:B------:R-:W-:Y:S01]  /*e6f0*/  R2UR UR7, R3 ;  /* 0x00000000030772ca */ /* 0x000fe200000e0000 */
[----:B------:R-:W-:Y:S02]  /*e700*/  USHF.R.U32.HI UR5, URZ, UR19, UR15 ;  /* 0x000000133f057299 */ /* 0x000fe4000801160f */
[----:B------:R-:W-:Y:S01]  /*e710*/  UIADD3 UR13, UP0, URZ, -UR4, URZ ;  /* 0x800000043f0d7290 */ /* 0x000fe2000ff1e03f */
[----:B------:R-:W-:Y:S01]  /*e720*/  ULDC.64 UR14, c[0x0][0x620] ;  /* 0x00018800000e7ab9 */ /* 0x000fe20000000a00 */
[----:B------:R-:W-:Y:S02]  /*e730*/  UMOV UR6, UR20 ;  /* 0x0000001400067c82 */ /* 0x000fe40008000000 */
[----:B------:R-:W-:Y:S02]  /*e740*/  UIADD3.X UR5, URZ, ~UR5, URZ, UP0, !UPT ;  /* 0x800000053f057290 */ /* 0x000fe400087fe43f */
[----:B------:R-:W-:-:S02]  /*e750*/  UISETP.NE.AND UP1, UPT, UR39, URZ, UPT ;  /* 0x0000003f2700728c */ /* 0x000fc4000bf25270 */
[----:B------:R-:W-:Y:S02]  /*e760*/  UIMAD UR5, UR5, UR14, URZ ;  /* 0x0000000e050572a4 */ /* 0x000fe4000f8e023f */
[----:B------:R-:W-:Y:S02]  /*e770*/  UIMAD.WIDE.U32 UR6, UR13, UR14, UR6 ;  /* 0x0000000e0d0672a5 */ /* 0x000fe4000f8e0006 */
[----:B------:R-:W-:Y:S01]  /*e780*/  UIMAD UR5, UR13, UR15, UR5 ;  /* 0x0000000f0d0572a4 */ /* 0x000fe2000f8e0205 */
[----:B------:R-:W-:Y:S02]  /*e790*/  ULDC UR14, c[0x0][0x608] ;  /* 0x00018200000e7ab9 */ /* 0x000fe40000000800 */
[----:B------:R-:W-:Y:S01]  /*e7a0*/  ULDC UR13, c[0x0][0x618] ;  /* 0x00018600000d7ab9 */ /* 0x000fe20000000800 */
[----:B------:R-:W-:Y:S01]  /*e7b0*/  UIADD3 UR5, UR7, UR5, URZ ;  /* 0x0000000507057290 */ /* 0x000fe2000fffe03f */
[----:B------:R-:W-:Y:S01]  /*e7c0*/  ULDC UR22, c[0x0][0x658] ;  /* 0x0001960000167ab9 */ /* 0x000fe20000000800 */
[----:B------:R-:W-:-:S02]  /*e7d0*/  @UP1 UIMAD UR8, UR11, UR12, UR10 ;  /* 0x0000000c0b0812a4 */ /* 0x000fc4000f8e020a */
[----:B------:R-:W-:Y:S02]  /*e7e0*/  USHF.R.U64 UR17, UR6, UR13, UR5 ;  /* 0x0000000d06117299 */ /* 0x000fe40008001205 */
[----:B------:R-:W-:Y:S01]  /*e7f0*/  USHF.R.U32.HI UR5, URZ, UR13, UR5 ;  /* 0x0000000d3f057299 */ /* 0x000fe20008011605 */
[----:B------:R-:W-:Y:S01]  /*e800*/  ULDC.64 UR6, c[0x0][0x640] ;  /* 0x0001900000067ab9 */ /* 0x000fe20000000a00 */
[----:B------:R-:W-:Y:S01]  /*e810*/  UMOV UR10, 0xffffffff ;  /* 0xffffffff000a7882 */ /* 0x000fe20000000000 */
[----:B------:R-:W-:Y:S01]  /*e820*/  ISETP.NE.U32.AND P0, PT, RZ, UR6, PT ;  /* 0x00000006ff007c0c */ /* 0x000fe2000bf05070 */
[----:B------:R-:W-:Y:S02]  /*e830*/  USHF.R.U64 UR18, UR17, UR14, UR5 ;  /* 0x0000000e11127299 */ /* 0x000fe40008001205 */
[----:B------:R-:W-:Y:S01]  /*e840*/  USHF.R.U32.HI UR5, URZ, UR14, UR5 ;  /* 0x0000000e3f057299 */ /* 0x000fe20008011605 */
[----:B------:R-:W-:Y:S01]  /*e850*/  ISETP.NE.AND.EX P0, PT, RZ, UR7, PT, P0 ;  /* 0x00000007ff007c0c */ /* 0x000fe2000bf05300 */
[----:B------:R-:W-:-:S02]  /*e860*/  USHF.L.U32 UR11, UR10, UR22, URZ ;  /* 0x000000160a0b7299 */ /* 0x000fc4000800063f */
[----:B------:R-:W-:Y:S01]  /*e870*/  USHF.R.U64 UR19, UR18, UR22, UR5 ;  /* 0x0000001612137299 */ /* 0x000fe20008001205 */
[----:B------:R-:W-:Y:S01]  /*e880*/  ULDC UR20, c[0x0][0x600] ;  /* 0x0001800000147ab9 */ /* 0x000fe20000000800 */
[----:B------:R-:W-:Y:S02]  /*e890*/  USHF.R.U32.HI UR10, URZ, UR22, UR5 ;  /* 0x000000163f0a7299 */ /* 0x000fe40008011605 */
[----:B------:R-:W-:Y:S02]  /*e8a0*/  UIADD3 UR21, UR20, -0x1, URZ ;  /* 0xffffffff14157890 */ /* 0x000fe4000fffe03f */
[----:B------:R-:W-:Y:S01]  /*e8b0*/  ULOP3.LUT UR26, URZ, UR11, URZ, 0x33, !UPT ;  /* 0x0000000b3f1a7292 */ /* 0x000fe2000f8e333f */
        /* <DEDUP_REMOVED lines=17> */
.L_x_492:
[----:B------:R-:W-:Y:S01]  /*e9d0*/  USHF.R.U64 UR6, UR5, UR23, UR10 ;  /* 0x0000001705067299 */ /* 0x000fe2000800120a */
[----:B------:R-:W-:Y:S01]  /*e9e0*/  IMAD.MOV.U32 R0, RZ, RZ, 0x1 ;  /* 0x00000001ff007424 */ /* 0x000fe200078e00ff */
[----:B------:R-:W-:Y:S01]  /*e9f0*/  USHF.L.U32 UR25, UR25, UR22, URZ ;  /* 0x0000001619197299 */ /* 0x000fe2000800063f */
[----:B------:R-:W-:Y:S01]  /*ea00*/  IMAD.U32 R9, RZ, RZ, UR4 ;  /* 0x00000004ff097e24 */ /* 0x000fe2000f8e00ff */
[----:B------:R-:W-:Y:S02]  /*ea10*/  ULOP3.LUT UR5, UR18, UR26, URZ, 0xc0, !UPT ;  /* 0x0000001a12057292 */ /* 0x000fe4000f8ec03f */
[----:B------:R-:W-:Y:S02]  /*ea20*/  UIADD3 UR7, -UR6, URZ, URZ ;  /* 0x0000003f06077290 */ /* 0x000fe4000fffe13f */
[----:B------:R-:W-:Y:S02]  /*ea30*/  UIMAD UR6, UR25, UR6, UR5 ;  /* 0x00000006190672a4 */ /* 0x000fe4000f8e0205 */
[----:B------:R-:W-:-:S02]  /*ea40*/  ULOP3.LUT UR17, UR17, UR21, URZ, 0xc0, !UPT ;  /* 0x0000001511117292 */ /* 0x000fc4000f8ec03f */
[----:B------:R-:W-:Y:S02]  /*ea50*/  UIMAD UR5, UR7, UR24, UR19 ;  /* 0x00000018070572a4 */ /* 0x000fe4000f8e0213 */
[----:B------:R-:W-:Y:S01]  /*ea60*/  UISETP.NE.AND UP0, UPT, UR39, URZ, UPT ;  /* 0x0000003f2700728c */ /* 0x000fe2000bf05270 */
[----:B------:R-:W-:Y:S01]  /*ea70*/  ULDC UR7, c[0x0][0x610] ;  /* 0x0001840000077ab9 */ /* 0x000fe20000000800 */
[----:B------:R-:W-:Y:S02]  /*ea80*/  UIMAD UR5, UR5, UR20, UR17 ;  /* 0x00000014050572a4 */ /* 0x000fe4000f8e0211 */
[----:B------:R-:W-:-:S04]  /*ea90*/  UIMAD UR8, UR6, UR7, UR8 ;  /* 0x00000007060872a4 */ /* 0x000fc8000f8e0208 */
[----:B------:R-:W-:Y:S02]  /*eaa0*/  USEL UR6, UR5, UR8, !UP0 ;  /* 0x0000000805067287 */ /* 0x000fe4000c000000 */
[----:B------:R-:W-:-:S04]  /*eab0*/  USEL UR8, UR8, UR5, !UP0 ;  /* 0x0000000508087287 */ /* 0x000fc8000c000000 */
[----:B------:R-:W-:Y:S02]  /*eac0*/  IMAD.U32 R4, RZ, RZ, UR6 ;  /* 0x00000006ff047e24 */ /* 0x000fe4000f8e00ff */
[----:B------:R-:W-:-:S07]  /*ead0*/  IMAD.U32 R2, RZ, RZ, UR8 ;  /* 0x00000008ff027e24 */ /* 0x000fce000f8e00ff */
.L_x_490:
[----:B------:R-:W-:-:S08]  /*eae0*/  NOP ;  /* 0x0000000000007918 */ /* 0x000fd00000000000 */
[----:B0-----:R-:W0:-:S00]  /*eaf0*/  USETMAXREG.DEALLOC.CTAPOOL 0x18 ;  /* 0x00000018000079c8 */ /* 0x001e0000080e0500 */
[----:B------:R-:W-:-:S13]  /*eb00*/  ISETP.NE.AND P0, PT, RZ, UR9, PT ;  /* 0x00000009ff007c0c */ /* 0x000fda000bf05270 */
[----:B------:R-:W-:Y:S05]  /*eb10*/  @P0 EXIT ;  /* 0x000000000000094d */ /* 0x000fea0003800000 */
[----:B0-----:R-:W-:Y:S01]  /*eb20*/  LOP3.LUT P0, RZ, R0, 0xff, RZ, 0xc0, !PT ;  /* 0x000000ff00ff7812 */ /* 0x001fe2000780c0ff */
[----:B------:R-:W-:Y:S02]  /*eb30*/  IMAD.MOV.U32 R0, RZ, RZ, 0x1 ;  /* 0x00000001ff007424 */ /* 0x000fe400078e00ff */
[----:B------:R-:W-:-:S10]  /*eb40*/  IMAD.MOV.U32 R6, RZ, RZ, RZ ;  /* 0x000000ffff067224 */ /* 0x000fd400078e00ff */
[----:B------:R-:W-:Y:S05]  /*eb50*/  @!P0 BRA `(.L_x_493) ;  /* 0x0000000c007c8947 */ /* 0x000fea0003800000 */
[----:B------:R-:W0:Y:S01]  /*eb60*/  S2UR UR4, SR_CgaCtaId ;  /* 0x00000000000479c3 */ /* 0x000e220000008800 */
[----:B------:R-:W-:Y:S01]  /*eb70*/  ULDC UR5, c[0x0][0x28c] ;  /* 0x0000a30000057ab9 */ /* 0x000fe20000000800 */
[----:B------:R-:W-:Y:S01]  /*eb80*/  ULDC UR6, c[0x0][0x600] ;  /* 0x0001800000067ab9 */ /* 0x000fe20000000800 */
[----:B------:R-:W-:Y:S01]  /*eb90*/  UIADD3 UR11, UR5, 0x1f, URZ ;  /* 0x0000001f050b7890 */ /* 0x000fe2000fffe03f */
[----:B------:R-:W-:Y:S01]  /*eba0*/  BSSY B0, `(.L_x_493) ;  /* 0x00000da000007945 */ /* 0x000fe20003800000 */
[----:B------:R-:W-:Y:S01]  /*ebb0*/  ULDC UR9, c[0x0][0x658] ;  /* 0x0001960000097ab9 */ /* 0x000fe20000000800 */
[----:B------:R-:W-:Y:S01]  /*ebc0*/  UMOV UR12, 0x1 ;  /* 0x00000001000c7882 */ /* 0x000fe20000000000 */
[----:B------:R-:W-:Y:S01]  /*ebd0*/  UIADD3 UR5, UR6, -0x1, URZ ;  /* 0xffffffff06057890 */ /* 0x000fe2000fffe03f */
[----:B------:R-:W-:Y:S01]  /*ebe0*/  IMAD.MOV.U32 R8, RZ, RZ, 0x1 ;  /* 0x00000001ff087424 */ /* 0x000fe200078e00ff */
[----:B------:R-:W-:Y:S01]  /*ebf0*/  UMOV UR10, 0xffffffff ;  /* 0xffffffff000a7882 */ /* 0x000fe20000000000 */
[----:B------:R-:W-:Y:S01]  /*ec00*/  USHF.L.U32 UR6, UR12, UR9, URZ ;  /* 0x000000090c067299 */ /* 0x000fe2000800063f */
[----:B------:R-:W-:Y:S01]  /*ec10*/  IMAD.MOV.U32 R0, RZ, RZ, 0x1 ;  /* 0x00000001ff007424 */ /* 0x000fe200078e00ff */
[----:B------:R-:W-:Y:S01]  /*ec20*/  USHF.R.S32.HI UR12, URZ, 0x1f, UR11 ;  /* 0x0000001f3f0c7899 */ /* 0x000fe2000801140b */
[----:B------:R-:W-:Y:S01]  /*ec30*/  IMAD.MOV.U32 R6, RZ, RZ, RZ ;  /* 0x000000ffff067224 */ /* 0x000fe200078e00ff */
[----:B------:R-:W-:Y:S01]  /*ec40*/  ULDC UR8, c[0x0][0xc] ;  /* 0x0000030000087ab9 */ /* 0x000fe20000000800 */
[----:B------:R-:W-:-:S02]  /*ec50*/  USHF.L.U32 UR14, UR10, UR9, URZ ;  /* 0x000000090a0e7299 */ /* 0x000fc4000800063f */
[----:B------:R-:W-:Y:S01]  /*ec60*/  ULEA.HI UR12, UR12, UR11, URZ, 0x5 ;  /* 0x0000000b0c0c7291 */ /* 0x000fe2000f8f283f */
[----:B------:R-:W-:Y:S01]  /*ec70*/  ULDC UR9, c[0x0][0x10] ;  /* 0x0000040000097ab9 */ /* 0x000fe20000000800 */
[----:B------:R-:W-:Y:S01]  /*ec80*/  ULDC UR10, c[0x0][0x14] ;  /* 0x00000500000a7ab9 */ /* 0x000fe20000000800 */
[----:B------:R-:W-:Y:S02]  /*ec90*/  UIMAD.WIDE.U32 UR8, UR8, UR9, URZ ;  /* 0x00000009080872a5 */ /* 0x000fe4000f8e003f */
[----:B------:R-:W-:Y:S02]  /*eca0*/  USHF.R.S32.HI UR13, URZ, 0x5, UR12 ;  /* 0x000000053f0d7899 */ /* 0x000fe4000801140c */
[----:B0-----:R-:W-:Y:S02]  /*ecb0*/  ULOP3.LUT UR4, UR4, 0x1, URZ, 0xc0, !UPT ;  /* 0x0000000104047892 */ /* 0x001fe4000f8ec03f */
[----:B------:R-:W-:Y:S02]  /*ecc0*/  UIMAD.WIDE.U32 UR22, UR8, UR10, URZ ;  /* 0x0000000a081672a5 */ /* 0x000fe4000f8e003f */
[----:B------:R-:W-:Y:S01]  /*ecd0*/  UIMAD UR15, UR9, UR10, URZ ;  /* 0x0000000a090f72a4 */ /* 0x000fe2000f8e023f */
[----:B------:R-:W-:Y:S01]  /*ece0*/  UMOV UR7, 0xe00 ;  /* 0x00000e0000077882 */ /* 0x000fe20000000000 */
[----:B------:R-:W-:-:S02]  /*ecf0*/  ULOP3.LUT UR25, UR38, 0x2, URZ, 0xfc, !UPT ;  /* 0x0000000226197892 */ /* 0x000fc4000f8efc3f */
[----:B------:R-:W-:Y:S02]  /*ed00*/  UIMAD UR7, UR4, UR7, 0x1e200 ;  /* 0x0001e200040774a4 */ /* 0x000fe4000f8e0207 */
[----:B------:R-:W-:Y:S02]  /*ed10*/  ULOP3.LUT UR14, URZ, UR14, URZ, 0x33, !UPT ;  /* 0x0000000e3f0e7292 */ /* 0x000fe4000f8e333f */
[----:B------:R-:W-:Y:S02]  /*ed20*/  UIADD3 UR15, UR23, UR15, URZ ;  /* 0x0000000f170f7290 */ /* 0x000fe4000fffe03f */
[----:B------:R-:W-:Y:S01]  /*ed30*/  UIADD3 UR28, UR13, 0x1, URZ ;  /* 0x000000010d1c7890 */ /* 0x000fe2000fffe03f */
[----:B------:R-:W-:-:S11]  /*ed40*/  ULDC.64 UR26, c[0x0][0x198] ;  /* 0x00006600001a7ab9 */ /* 0x000fd60000000a00 */
.L_x_504:
[----:B------:R-:W-:-:S03]  /*ed50*/  UMOV UR8, 0xffffffff ;  /* 0xffffffff00087882 */ /* 0x000fc60000000000 */
[----:B------:R-:W-:Y:S05]  /*ed60*/  BRA.DIV UR8, `(.L_x_494) ;  /* 0x0000001608707947 */ /* 0x000fea000b800000 */
[----:B------:R-:W-:-:S13]  /*ed70*/  ELECT P6, URZ, PT ;  /* 0x00000000003f782f */ /* 0x000fda00038c0000 */
.L_x_526:
[----:B------:R-:W0:Y:S01]  /*ed80*/  LDC R3, c[0x0][0x28c] ;  /* 0x0000a300ff037b82 */ /* 0x000e220000000800 */
[----:B------:R-:W-:Y:S01]  /*ed90*/  BSSY B1, `(.L_x_495) ;  /* 0x000003d000017945 */ /* 0x000fe20003800000 */
[----:B0-----:R-:W-:-:S13]  /*eda0*/  ISETP.LT.OR P6, PT, R3, 0x1, !P6 ;  /* 0x000000010300780c */ /* 0x001fda00077c1670 */
[----:B------:R-:W-:Y:S05]  /*edb0*/  @P6 BRA `(.L_x_496) ;  /* 0x0000000000e86947 */ /* 0x000fea0003800000 */
[----:B------:R-:W-:Y:S01]  /*edc0*/  R2UR UR8, R4 ;  /* 0x00000000040872ca */ /* 0x000fe200000e0000 */
[----:B------:R-:W-:Y:S02]  /*edd0*/  IMAD.SHL.U32 R2, R2, 0x100, RZ ;  /* 0x0000010002027824 */ /* 0x000fe400078e00ff */
[----:B------:R-:W-:Y:S02]  /*ede0*/  IMAD.MOV.U32 R13, RZ, RZ, RZ ;  /* 0x000000ffff0d7224 */ /* 0x000fe400078e00ff */
[----:B------:R-:W-:Y:S02]  /*edf0*/  IMAD.U32 R11, RZ, RZ, UR28 ;  /* 0x0000001cff0b7e24 */ /* 0x000fe4000f8e00ff */
[----:B------:R-:W-:Y:S02]  /*ee00*/  IMAD.MOV.U32 R4, RZ, RZ, R0 ;  /* 0x000000ffff047224 */ /* 0x000fe400078e0000 */
[----:B------:R-:W-:-:S04]  /*ee10*/  IMAD.MOV.U32 R5, RZ, RZ, R6 ;  /* 0x000000ffff057224 */ /* 0x000fc800078e0006 */
[----:B------:R-:W-:-:S06]  /*ee20*/  ULEA UR8, UR8, UR4, 0x1 ;  /* 0x0000000408087291 */ /* 0x000fcc000f8e083f */
[----:B------:R-:W-:-:S04]  /*ee30*/  IMAD.U32 R3, RZ, RZ, UR8 ;  /* 0x00000008ff037e24 */ /* 0x000fc8000f8e00ff */
[----:B------:R-:W-:-:S07]  /*ee40*/  IMAD R3, R3, 0x70, RZ ;  /* 0x0000007003037824 */ /* 0x000fce00078e02ff */
.L_x_499:
[----:B------:R-:W0:Y:S01]  /*ee50*/  S2R R10, SR_CgaCtaId ;  /* 0x00000000000a7919 */ /* 0x000e220000008800 */
[----:B------:R-:W-:Y:S01]  /*ee60*/  MOV R7, 0x400 ;  /* 0x0000040000077802 */ /* 0x000fe20000000f00 */
[----:B------:R-:W1:Y:S03]  /*ee70*/  S2R R15, SR_TID.X ;  /* 0x00000000000f7919 */ /* 0x000e660000002100 */
[----:B0-----:R-:W-:Y:S02]  /*ee80*/  LEA R14, R10, R7, 0x18 ;  /* 0x000000070a0e7211 */ /* 0x001fe400078ec0ff */
[----:B------:R-:W-:Y:S02]  /*ee90*/  SHF.L.U32 R7, R4, 0x1f, RZ ;  /* 0x0000001f04077819 */ /* 0x000fe400000006ff */
[----:B-1----:R-:W-:Y:S01]  /*eea0*/  LOP3.LUT P1, RZ, R15, 0x7f, RZ, 0xc0, !PT ;  /* 0x0000007f0fff7812 */ /* 0x002fe2000782c0ff */
[----:B------:R-:W-:-:S04]  /*eeb0*/  IMAD R12, R5, 0x8, R14 ;  /* 0x00000008050c7824 */ /* 0x000fc800078e020e */
[----:B------:R-:W0:Y:S08]  /*eec0*/  SYNCS.PHASECHK.TRANS64.TRYWAIT P0, [R12+URZ+0x78], R7 ;  /* 0x000078070c0075a7 */ /* 0x000e30000800017f */
[----:B------:R-:W1:Y:S01]  /*eed0*/  @!P1 LDC R10, c[0x0][0x500] ;  /* 0x00014000ff0a9b82 */ /* 0x000e620000000800 */
[----:B0-----:R-:W-:Y:S05]  /*eee0*/  @!P0 BRA `(.L_x_497) ;  /* 0x0000001400308947 */ /* 0x001fea0003800000 */
.L_x_527:
[----:B------:R-:W-:Y:S01]  /*eef0*/  UPRMT UR8, UR25, 0x9910, URZ ;  /* 0x0000991019087896 */ /* 0x000fe2000800003f */
[----:B-1----:R1:W-:Y:S03]  /*ef00*/  @!P1 SYNCS.ARRIVE.TRANS64 RZ, [R12+URZ], R10 ;  /* 0x0000000a0cff99a7 */ /* 0x0023e6000800003f */
[----:B------:R-:W-:-:S06]  /*ef10*/  UISETP.NE.AND UP0, UPT, UR8, 0x2, UPT ;  /* 0x000000020800788c */ /* 0x000fcc000bf05270 */
[----:B------:R-:W-:-:S13]  /*ef20*/  PLOP3.LUT P0, PT, PT, PT, UP0, 0x80, 0x0 ;  /* 0x000000000000781c */ /* 0x000fda0003f0f008 */
[----:B-1----:R-:W-:Y:S05]  /*ef30*/  @P0 BRA `(.L_x_498) ;  /* 0x0000000000040947 */ /* 0x002fea0003800000 */
[----:B------:R-:W-:Y:S01]  /*ef40*/  BPT.TRAP 0x1 ;  /* 0x000000040000795c */ /* 0x000fe20000300000 */
.L_x_498:
[C---:B0-----:R-:W-:Y:S01]  /*ef50*/  IMAD R7, R5.reuse, 0x2000, R14 ;  /* 0x0000200005077824 */ /* 0x041fe200078e020e */
[----:B------:R-:W-:Y:S01]  /*ef60*/  R2UR UR11, R5 ;  /* 0x00000000050b72ca */ /* 0x000fe200000e0000 */
[----:B------:R-:W-:Y:S01]  /*ef70*/  VIADD R11, R11, 0xffffffff ;  /* 0xffffffff0b0b7836 */ /* 0x000fe20000000000 */
[----:B------:R-:W-:Y:S01]  /*ef80*/  R2UR UR20, R14 ;  /* 0x000000000e1472ca */ /* 0x000fe200000e0000 */
[----:B------:R-:W-:Y:S01]  /*ef90*/  UIADD3 UR16, UP0, UR26, 0xf0, URZ ;  /* 0x000000f01a107890 */ /* 0x000fe2000ff1e03f */
[----:B------:R-:W-:Y:S01]  /*efa0*/  R2UR UR8, R7 ;  /* 0x00000000070872ca */ /* 0x000fe200000e0000 */
[----:B------:R-:W-:Y:S01]  /*efb0*/  UIADD3 UR30, UP1, UR26, 0x1f0, URZ ;  /* 0x000001f01a1e7890 */ /* 0x000fe2000ff3e03f */
[----:B------:R-:W-:Y:S01]  /*efc0*/  R2UR UR21, R2 ;  /* 0x00000000021572ca */ /* 0x000fe200000e0000 */
[----:B------:R-:W-:Y:S01]  /*efd0*/  UIADD3.X UR17, URZ, UR27, URZ, UP0, !UPT ;  /* 0x0000001b3f117290 */ /* 0x000fe200087fe43f */
[----:B------:R-:W-:Y:S01]  /*efe0*/  R2UR UR9, R12 ;  /* 0x000000000c0972ca */ /* 0x000fe200000e0000 */
[----:B------:R-:W-:Y:S01]  /*eff0*/  VIADD R5, R5, 0x1 ;  /* 0x0000000105057836 */ /* 0x000fe20000000000 */
[----:B------:R-:W-:Y:S01]  /*f000*/  R2UR UR10, R13 ;  /* 0x000000000d0a72ca */ /* 0x000fe200000e0000 */
[----:B------:R-:W-:Y:S01]  /*f010*/  UIADD3.X UR31, URZ, UR27, URZ, UP1, !UPT ;  /* 0x0000001b3f1f7290 */ /* 0x000fe20008ffe43f */
[----:B------:R-:W-:Y:S01]  /*f020*/  R2UR UR12, R9 ;  /* 0x00000000090c72ca */ /* 0x000fe200000e0000 */
[----:B------:R-:W-:Y:S01]  /*f030*/  UIMAD UR11, UR11, 0x1c00, UR7 ;  /* 0x00001c000b0b78a4 */ /* 0x000fe2000f8e0207 */
[----:B------:R-:W-:Y:S01]  /*f040*/  R2UR UR24, R3 ;  /* 0x00000000031872ca */ /* 0x000fe200000e0000 */
[----:B------:R-:W-:Y:S01]  /*f050*/  UMOV UR18, 0x0 ;  /* 0x0000000000127882 */ /* 0x000fe20000000000 */
[----:B------:R-:W-:Y:S01]  /*f060*/  ISETP.GT.AND P1, PT, R11, 0x1, PT ;  /* 0x000000010b00780c */ /* 0x000fe20003f24270 */
[----:B------:R-:W-:Y:S01]  /*f070*/  UIADD3 UR8, UR8, 0x200, URZ ;  /* 0x0000020008087890 */ /* 0x000fe2000fffe03f */
[----:B------:R-:W-:Y:S01]  /*f080*/  ISETP.NE.AND P0, PT, R5, 0xf, PT ;  /* 0x0000000f0500780c */ /* 0x000fe20003f05270 */
[----:B------:R-:W-:Y:S01]  /*f090*/  UIADD3 UR20, UR20, UR11, URZ ;  /* 0x0000000b14147290 */ /* 0x000fe2000fffe03f */
[----:B------:R-:W-:Y:S01]  /*f0a0*/  VIADD R13, R13, 0x20 ;  /* 0x000000200d0d7836 */ /* 0x000fe20000000000 */
[----:B------:R-:W-:Y:S01]  /*f0b0*/  UMOV UR19, 0x10000000 ;  /* 0x1000000000137882 */ /* 0x000fe20000000000 */
[----:B------:R-:W-:Y:S01]  /*f0c0*/  UMOV UR11, UR21 ;  /* 0x00000015000b7c82 */ /* 0x000fe20008000000 */
[----:B------:R-:W-:Y:S01]  /*f0d0*/  UMOV UR29, 0x30000 ;  /* 0x00030000001d7882 */ /* 0x000fe20000000000 */
[----:B------:R-:W-:-:S02]  /*f0e0*/  SEL R7, RZ, 0x1, P0 ;  /* 0x00000001ff077807 */ /* 0x000fc40000000000 */
[----:B------:R0:W-:Y:S01]  /*f0f0*/  UTMALDG.3D [UR8], [UR16], desc[UR18] ;  /* 0x00001208100075b4 */ /* 0x0001e20008011000 */
[----:B------:R-:W-:Y:S02]  /*f100*/  SEL R5, R5, RZ, P0 ;  /* 0x000000ff05057207 */ /* 0x000fe40000000000 */
[----:B------:R-:W-:Y:S01]  /*f110*/  LOP3.LUT R4, R4, R7, RZ, 0x3c, !PT ;  /* 0x0000000704047212 */ /* 0x000fe200078e3cff */
[----:B0-----:R-:W-:Y:S01]  /*f120*/  UMOV UR8, UR20 ;  /* 0x0000001400087c82 */ /* 0x001fe20008000000 */
[----:B------:R-:W-:Y:S02]  /*f130*/  UMOV UR11, UR24 ;  /* 0x00000018000b7c82 */ /* 0x000fe40008000000 */
[----:B------:R0:W-:Y:S02]  /*f140*/  UTMALDG.3D.MULTICAST [UR8], [UR30], UR29, desc[UR18] ;  /* 0x000012081e0073b4 */ /* 0x0001e4000801181d */
[----:B0-----:R-:W-:Y:S05]  /*f150*/  @P1 BRA `(.L_x_499) ;  /* 0xfffffffc003c1947 */ /* 0x001fea000383ffff */
.L_x_496:
[----:B------:R-:W-:Y:S05]  /*f160*/  BSYNC B1 ;  /* 0x0000000000017941 */ /* 0x000fea0003800000 */
.L_x_495:
[----:B------:R-:W2:Y:S01]  /*f170*/  LDL.LU R14, [R1+0x48] ;  /* 0x00004800010e7983 */ /* 0x000ea20000300800 */
[----:B------:R-:W-:Y:S01]  /*f180*/  LOP3.LUT P0, RZ, R8, 0xff, RZ, 0xc0, !PT ;  /* 0x000000ff08ff7812 */ /* 0x000fe2000780c0ff */
[----:B------:R-:W-:Y:S01]  /*f190*/  VIADD R6, R6, UR13 ;  /* 0x0000000d06067c36 */ /* 0x000fe20008000000 */
[----:B------:R-:W-:Y:S01]  /*f1a0*/  ULDC.64 UR8, c[0x0][0x650] ;  /* 0x0001940000087ab9 */ /* 0x000fe20000000a00 */
[----:B------:R-:W3:Y:S01]  /*f1b0*/  LDL.LU R12, [R1+0x4c] ;  /* 0x00004c00010c7983 */ /* 0x000ee20000300800 */
[----:B------:R-:W-:Y:S01]  /*f1c0*/  UISETP.GE.U32.AND UP0, UPT, UR13, 0xf, UPT ;  /* 0x0000000f0d00788c */ /* 0x000fe2000bf06070 */
[----:B------:R-:W-:Y:S01]  /*f1d0*/  BSSY B1, `(.L_x_500) ;  /* 0x0000074000017945 */ /* 0x000fe20003800000 */
[----:B------:R-:W-:Y:S01]  /*f1e0*/  IMAD.MOV.U32 R4, RZ, RZ, -0x1 ;  /* 0xffffffffff047424 */ /* 0x000fe200078e00ff */
[----:B------:R-:W-:Y:S01]  /*f1f0*/  PRMT R8, RZ, 0x7610, R8 ;  /* 0x00007610ff087816 */ /* 0x000fe20000000008 */
[----:B------:R-:W-:Y:S02]  /*f200*/  IMAD.MOV.U32 R9, RZ, RZ, -0x1 ;  /* 0xffffffffff097424 */ /* 0x000fe400078e00ff */
[----:B------:R-:W-:-:S03]  /*f210*/  PLOP3.LUT P1, PT, PT, PT, UP0, 0x80, 0x0 ;  /* 0x000000000000781c */ /* 0x000fc60003f2f008 */
[----:B------:R-:W0:Y:S01]  /*f220*/  @P0 S2R R3, SR_CgaCtaId ;  /* 0x0000000000030919 */ /* 0x000e220000008800 */
[----:B------:R-:W-:-:S04]  /*f230*/  @P0 MOV R2, 0x400 ;  /* 0x0000040000020802 */ /* 0x000fc80000000f00 */
[----:B0-----:R-:W-:-:S04]  /*f240*/  @P0 LEA R2, R3, R2, 0x18 ;  /* 0x0000000203020211 */ /* 0x001fc800078ec0ff */
[----:B------:R0:W-:Y:S01]  /*f250*/  @P0 SYNCS.ARRIVE.TRANS64.A1T0 RZ, [R2+URZ+0x108], RZ ;  /* 0x000108ff02ff09a7 */ /* 0x0001e2000810003f */
[----:B------:R-:W-:Y:S01]  /*f260*/  ISETP.GT.U32.AND P0, PT, R6, 0xe, PT ;  /* 0x0000000e0600780c */ /* 0x000fe20003f04070 */
[----:B0-----:R-:W-:-:S05]  /*f270*/  IMAD.U32 R2, RZ, RZ, UR13 ;  /* 0x0000000dff027e24 */ /* 0x001fca000f8e00ff */
[----:B------:R-:W-:Y:S01]  /*f280*/  ISETP.LT.U32.AND P0, PT, R2, 0xf, P0 ;  /* 0x0000000f0200780c */ /* 0x000fe20000701070 */
[----:B------:R-:W-:-:S04]  /*f290*/  IMAD.WIDE.U32 R2, R6, -0x77777777, RZ ;  /* 0x8888888906027825 */ /* 0x000fc800078e00ff */
[----:B------:R-:W-:Y:S01]  /*f2a0*/  IMAD.MOV.U32 R2, RZ, RZ, -0x1 ;  /* 0xffffffffff027424 */ /* 0x000fe200078e00ff */
[----:B------:R-:W-:Y:S02]  /*f2b0*/  SHF.R.U32.HI R5, RZ, 0x3, R3 ;  /* 0x00000003ff057819 */ /* 0x000fe40000011603 */
[----:B------:R-:W-:-:S03]  /*f2c0*/  SEL R3, RZ, 0x1, !P0 ;  /* 0x00000001ff037807 */ /* 0x000fc60004000000 */
[----:B------:R-:W-:Y:S01]  /*f2d0*/  IMAD R6, R5, -0xf, R6 ;  /* 0xfffffff105067824 */ /* 0x000fe200078e0206 */
[----:B------:R-:W-:Y:S02]  /*f2e0*/  LOP3.LUT R0, R0, R3, RZ, 0x3c, !PT ;  /* 0x0000000300007212 */ /* 0x000fe400078e3cff */
[----:B------:R-:W-:Y:S02]  /*f2f0*/  PRMT R3, RZ, 0x7610, R3 ;  /* 0x00007610ff037816 */ /* 0x000fe40000000003 */
[----:B------:R-:W-:Y:S02]  /*f300*/  @P1 LOP3.LUT R0, R0, 0x1, R5, 0x78, !PT ;  /* 0x0000000100001812 */ /* 0x000fe400078e7805 */
[----:B---3--:R-:W-:-:S04]  /*f310*/  IADD3 R12, P0, R12, UR22, RZ ;  /* 0x000000160c0c7c10 */ /* 0x008fc8000ff1e0ff */
[----:B--2---:R-:W-:Y:S01]  /*f320*/  IADD3.X R14, R14, UR15, RZ, P0, !PT ;  /* 0x0000000f0e0e7c10 */ /* 0x004fe200087fe4ff */
[----:B------:R0:W-:Y:S01]  /*f330*/  STL [R1+0x4c], R12 ;  /* 0x00004c0c01007387 */ /* 0x0001e20000100800 */
[----:B------:R-:W-:-:S03]  /*f340*/  ISETP.GE.U32.AND P0, PT, R12, UR8, PT ;  /* 0x000000080c007c0c */ /* 0x000fc6000bf06070 */
[----:B------:R0:W-:Y:S01]  /*f350*/  STL [R1+0x48], R14 ;  /* 0x0000480e01007387 */ /* 0x0001e20000100800 */
[----:B------:R-:W-:-:S13]  /*f360*/  ISETP.GE.U32.AND.EX P0, PT, R14, UR9, PT, P0 ;  /* 0x000000090e007c0c */ /* 0x000fda000bf06100 */
[----:B0-----:R-:W-:Y:S05]  /*f370*/  @P0 BRA `(.L_x_501) ;  /* 0x0000000400640947 */ /* 0x001fea0003800000 */
[----:B------:R-:W0:Y:S01]  /*f380*/  S2R R7, SR_CTAID.X ;  /* 0x0000000000077919 */ /* 0x000e220000002500 */
[----:B------:R-:W-:Y:S01]  /*f390*/  ULDC UR8, c[0x0][0x150] ;  /* 0x0000540000087ab9 */ /* 0x000fe20000000800 */
[----:B------:R-:W1:Y:S01]  /*f3a0*/  LDC R4, c[0x0][0x144] ;  /* 0x00005100ff047b82 */ /* 0x000e620000000800 */
[----:B------:R-:W-:Y:S01]  /*f3b0*/  UISETP.NE.AND UP0, UPT, UR39, URZ, UPT ;  /* 0x0000003f2700728c */ /* 0x000fe2000bf05270 */
[----:B------:R-:W2:Y:S01]  /*f3c0*/  S2R R5, SR_CTAID.Y ;  /* 0x0000000000057919 */ /* 0x000ea20000002600 */
[----:B------:R-:W-:-:S04]  /*f3d0*/  ULDC UR11, c[0x0][0x630] ;  /* 0x00018c00000b7ab9 */ /* 0x000fc80000000800 */
[----:B------:R-:W-:Y:S01]  /*f3e0*/  PLOP3.LUT P0, PT, PT, PT, UP0, 0x80, 0x0 ;  /* 0x000000000000781c */ /* 0x000fe20003f0f008 */
[----:B------:R-:W3:Y:S01]  /*f3f0*/  LDC R10, c[0x0][0x148] ;  /* 0x00005200ff0a7b82 */ /* 0x000ee20000000800 */
[----:B0-----:R-:W-:Y:S02]  /*f400*/  I2FP.F32.U32 R2, R7 ;  /* 0x0000000700027245 */ /* 0x001fe40000201000 */
[----:B--2---:R-:W-:-:S03]  /*f410*/  I2FP.F32.U32 R3, R5 ;  /* 0x0000000500037245 */ /* 0x004fc60000201000 */
[----:B------:R-:W-:Y:S01]  /*f420*/  FMUL R2, R2, UR8 ;  /* 0x0000000802027c20 */ /* 0x000fe20008400000 */
[----:B------:R-:W-:Y:S02]  /*f430*/  ULDC UR8, c[0x0][0x154] ;  /* 0x0000550000087ab9 */ /* 0x000fe40000000800 */
[----:B------:R-:W-:Y:S01]  /*f440*/  FMUL R9, R3, UR8 ;  /* 0x0000000803097c20 */ /* 0x000fe20008400000 */
[----:B------:R-:W-:Y:S02]  /*f450*/  ULDC.64 UR8, c[0x0][0x628] ;  /* 0x00018a0000087ab9 */ /* 0x000fe40000000a00 */
[----:B------:R-:W0:Y:S08]  /*f460*/  F2I.U32.TRUNC.NTZ R2, R2 ;  /* 0x0000000200027305 */ /* 0x000e30000020f000 */
[----:B------:R-:W2:Y:S01]  /*f470*/  F2I.U32.TRUNC.NTZ R9, R9 ;  /* 0x0000000900097305 */ /* 0x000ea2000020f000 */
[----:B0-----:R-:W-:-:S02]  /*f480*/  IMAD.MOV R3, RZ, RZ, -R2 ;  /* 0x000000ffff037224 */ /* 0x001fc400078e0a02 */
[----:B------:R-:W-:Y:S02]  /*f490*/  IMAD.MOV.U32 R2, RZ, RZ, R12 ;  /* 0x000000ffff027224 */ /* 0x000fe400078e000c */
[----:B-1----:R-:W-:Y:S02]  /*f4a0*/  IMAD R7, R4, R3, R7 ;  /* 0x0000000304077224 */ /* 0x002fe400078e0207 */
[----:B--2---:R-:W-:-:S04]  /*f4b0*/  IMAD.MOV R3, RZ, RZ, -R9 ;  /* 0x000000ffff037224 */ /* 0x004fc800078e0a09 */
[----:B---3--:R-:W-:Y:S01]  /*f4c0*/  @P0 IMAD R7, R10, R3, R5 ;  /* 0x000000030a070224 */ /* 0x008fe200078e0205 */
[----:B------:R-:W-:Y:S01]  /*f4d0*/  ISETP.NE.U32.AND P0, PT, RZ, UR8, PT ;  /* 0x00000008ff007c0c */ /* 0x000fe2000bf05070 */
[----:B------:R-:W-:-:S03]  /*f4e0*/  IMAD.MOV.U32 R3, RZ, RZ, R14 ;  /* 0x000000ffff037224 */ /* 0x000fc600078e000e */
[----:B------:R-:W-:-:S13]  /*f4f0*/  ISETP.NE.AND.EX P0, PT, RZ, UR9, PT, P0 ;  /* 0x00000009ff007c0c */ /* 0x000fda000bf05300 */
[----:B------:R-:W-:Y:S05]  /*f500*/  @!P0 BRA `(.L_x_502) ;  /* 0x0000000000288947 */ /* 0x000fea0003800000 */
[----:B------:R-:W-:Y:S02]  /*f510*/  ULDC UR10, c[0x0][0x634] ;  /* 0x00018d00000a7ab9 */ /* 0x000fe40000000800 */
[----:B------:R-:W-:-:S05]  /*f520*/  IADD3 R3, P0, R12, UR10, RZ ;  /* 0x0000000a0c037c10 */ /* 0x000fca000ff1e0ff */
[----:B------:R-:W-:-:S04]  /*f530*/  IMAD.X R9, RZ, RZ, R14, P0 ;  /* 0x000000ffff097224 */ /* 0x000fc800000e060e */
[----:B------:R-:W-:-:S04]  /*f540*/  IMAD.WIDE.U32 R4, R9, UR8, RZ ;  /* 0x0000000809047c25 */ /* 0x000fc8000f8e00ff */
[----:B------:R-:W-:-:S04]  /*f550*/  IMAD.WIDE.U32 R4, P0, R3, UR9, R4 ;  /* 0x0000000903047c25 */ /* 0x000fc8000f800004 */
[----:B------:R-:W-:-:S04]  /*f560*/  IMAD.WIDE.U32 R2, R3, UR8, RZ ;  /* 0x0000000803027c25 */ /* 0x000fc8000f8e00ff */
[----:B------:R-:W-:Y:S01]  /*f570*/  IMAD.MOV.U32 R2, RZ, RZ, R5 ;  /* 0x000000ffff027224 */ /* 0x000fe200078e0005 */
[----:B------:R-:W-:Y:S01]  /*f580*/  IADD3 RZ, P1, R3, R4, RZ ;  /* 0x0000000403ff7210 */ /* 0x000fe20007f3e0ff */
[----:B------:R-:W-:-:S04]  /*f590*/  IMAD.X R3, RZ, RZ, RZ, P0 ;  /* 0x000000ffff037224 */ /* 0x000fc800000e06ff */
[----:B------:R-:W-:-:S08]  /*f5a0*/  IMAD.WIDE.U32.X R2, R9, UR9, R2, P1 ;  /* 0x0000000909027c25 */ /* 0x000fd000088e0402 */
.L_x_502:
[--C-:B------:R-:W-:Y:S01]  /*f5b0*/  SHF.R.U64 R9, R2, UR11, R3.reuse ;  /* 0x0000000b02097c19 */ /* 0x100fe20008001203 */
[----:B------:R-:W-:Y:S01]  /*f5c0*/  ULDC.64 UR8, c[0x0][0x620] ;  /* 0x0001880000087ab9 */ /* 0x000fe20000000a00 */
[----:B------:R-:W-:Y:S01]  /*f5d0*/  SHF.R.U32.HI R2, RZ, UR11, R3 ;  /* 0x0000000bff027c19 */ /* 0x000fe20008011603 */
[----:B------:R-:W-:Y:S01]  /*f5e0*/  IMAD.MOV.U32 R3, RZ, RZ, R14 ;  /* 0x000000ffff037224 */ /* 0x000fe200078e000e */
[----:B------:R-:W-:Y:S01]  /*f5f0*/  IADD3 R11, P0, RZ, -R9, RZ ;  /* 0x80000009ff0b7210 */ /* 0x000fe20007f1e0ff */
[----:B------:R-:W-:-:S04]  /*f600*/  ULDC.64 UR10, c[0x0][0x640] ;  /* 0x00019000000a7ab9 */ /* 0x000fc80000000a00 */
[----:B------:R-:W-:Y:S01]  /*f610*/  IMAD.X R2, RZ, RZ, ~R2, P0 ;  /* 0x000000ffff027224 */ /* 0x000fe200000e0e02 */
[----:B------:R-:W-:-:S03]  /*f620*/  ISETP.NE.U32.AND P0, PT, RZ, UR10, PT ;  /* 0x0000000aff007c0c */ /* 0x000fc6000bf05070 */
[----:B------:R-:W-:Y:S01]  /*f630*/  IMAD R2, R2, UR8, RZ ;  /* 0x0000000802027c24 */ /* 0x000fe2000f8e02ff */
[----:B------:R-:W-:-:S03]  /*f640*/  ISETP.NE.AND.EX P0, PT, RZ, UR11, PT, P0 ;  /* 0x0000000bff007c0c */ /* 0x000fc6000bf05300 */
[----:B------:R-:W-:Y:S02]  /*f650*/  IMAD R5, R11, UR9, R2 ;  /* 0x000000090b057c24 */ /* 0x000fe4000f8e0202 */
[----:B------:R-:W-:-:S04]  /*f660*/  IMAD.MOV.U32 R2, RZ, RZ, R12 ;  /* 0x000000ffff027224 */ /* 0x000fc800078e000c */
[----:B------:R-:W-:Y:S01]  /*f670*/  IMAD.WIDE.U32 R2, R11, UR8, R2 ;  /* 0x000000080b027c25 */ /* 0x000fe2000f8e0002 */
[----:B------:R-:W-:-:S03]  /*f680*/  ULDC UR8, c[0x0][0x618] ;  /* 0x0001860000087ab9 */ /* 0x000fc60000000800 */
[----:B------:R-:W-:-:S05]  /*f690*/  IMAD.IADD R3, R3, 0x1, R5 ;  /* 0x0000000103037824 */ /* 0x000fca00078e0205 */
[--C-:B------:R-:W-:Y:S02]  /*f6a0*/  SHF.R.U64 R10, R2, UR8, R3.reuse ;  /* 0x00000008020a7c19 */ /* 0x100fe40008001203 */
[----:B------:R-:W-:Y:S01]  /*f6b0*/  SHF.R.U32.HI R3, RZ, UR8, R3 ;  /* 0x00000008ff037c19 */ /* 0x000fe20008011603 */
[----:B------:R-:W-:-:S03]  /*f6c0*/  ULDC UR8, c[0x0][0x608] ;  /* 0x0001820000087ab9 */ /* 0x000fc60000000800 */
[--C-:B------:R-:W-:Y:S02]  /*f6d0*/  SHF.R.U64 R12, R10, UR8, R3.reuse ;  /* 0x000000080a0c7c19 */ /* 0x100fe40008001203 */
[----:B------:R-:W-:Y:S01]  /*f6e0*/  SHF.R.U32.HI R3, RZ, UR8, R3 ;  /* 0x00000008ff037c19 */ /* 0x000fe20008011603 */
[----:B------:R-:W-:-:S03]  /*f6f0*/  ULDC UR8, c[0x0][0x658] ;  /* 0x0001960000087ab9 */ /* 0x000fc60000000800 */
[--C-:B------:R-:W-:Y:S02]  /*f700*/  SHF.R.U64 R11, R12, UR8, R3.reuse ;  /* 0x000000080c0b7c19 */ /* 0x100fe40008001203 */
[----:B------:R-:W-:-:S03]  /*f710*/  SHF.R.U32.HI R13, RZ, UR8, R3 ;  /* 0x00000008ff0d7c19 */ /* 0x000fc60008011603 */
[----:B------:R-:W-:Y:S02]  /*f720*/  IMAD.MOV.U32 R2, RZ, RZ, R11 ;  /* 0x000000ffff027224 */ /* 0x000fe400078e000b */
[----:B------:R-:W-:Y:S01]  /*f730*/  IMAD.MOV.U32 R3, RZ, RZ, R13 ;  /* 0x000000ffff037224 */ /* 0x000fe200078e000d */
[----:B------:R-:W-:Y:S06]  /*f740*/  @!P0 BRA `(.L_x_503) ;  /* 0x0000000000288947 */ /* 0x000fec0003800000 */
        /* <DEDUP_REMOVED lines=10> */
.L_x_503:
[----:B------:R-:W-:Y:S01]  /*f7f0*/  ULDC UR8, c[0x0][0x648] ;  /* 0x0001920000087ab9 */ /* 0x000fe20000000800 */
[----:B------:R-:W-:Y:S01]  /*f800*/  LOP3.LUT R12, R12, UR14, RZ, 0xc0, !PT ;  /* 0x0000000e0c0c7c12 */ /* 0x000fe2000f8ec0ff */
[----:B------:R-:W-:Y:S01]  /*f810*/  UISETP.NE.AND UP0, UPT, UR39, URZ, UPT ;  /* 0x0000003f2700728c */ /* 0x000fe2000bf05270 */
[----:B------:R-:W-:Y:S01]  /*f820*/  SHF.R.U64 R3, R2, UR8, R3 ;  /* 0x0000000802037c19 */ /* 0x000fe20008001203 */
[----:B------:R-:W-:-:S04]  /*f830*/  ULDC UR8, c[0x0][0x638] ;  /* 0x00018e0000087ab9 */ /* 0x000fc80000000800 */
[----:B------:R-:W-:Y:S01]  /*f840*/  IMAD.MOV R2, RZ, RZ, -R3 ;  /* 0x000000ffff027224 */ /* 0x000fe200078e0a03 */
[----:B------:R-:W-:Y:S01]  /*f850*/  PLOP3.LUT P0, PT, PT, PT, UP0, 0x40, 0x0 ;  /* 0x000000000000781c */ /* 0x000fe20003f0e808 */
[----:B------:R-:W-:Y:S01]  /*f860*/  IMAD R12, R3, UR6, R12 ;  /* 0x00000006030c7c24 */ /* 0x000fe2000f8e020c */
[----:B------:R-:W-:Y:S01]  /*f870*/  PLOP3.LUT P1, PT, PT, PT, UP0, 0x40, 0x0 ;  /* 0x000000000000781c */ /* 0x000fe20003f2e808 */
[----:B------:R-:W-:Y:S01]  /*f880*/  IMAD R11, R2, UR8, R11 ;  /* 0x00000008020b7c24 */ /* 0x000fe2000f8e020b */
[----:B------:R-:W-:Y:S01]  /*f890*/  ULDC UR8, c[0x0][0x610] ;  /* 0x0001840000087ab9 */ /* 0x000fe20000000800 */
[----:B------:R-:W-:Y:S01]  /*f8a0*/  LOP3.LUT R2, R10, UR5, RZ, 0xc0, !PT ;  /* 0x000000050a027c12 */ /* 0x000fe2000f8ec0ff */
[----:B------:R-:W-:Y:S01]  /*f8b0*/  IMAD R7, R12, UR8, R7 ;  /* 0x000000080c077c24 */ /* 0x000fe2000f8e0207 */
[----:B------:R-:W-:Y:S01]  /*f8c0*/  ULDC UR8, c[0x0][0x600] ;  /* 0x0001800000087ab9 */ /* 0x000fe20000000800 */
[----:B------:R-:W-:Y:S02]  /*f8d0*/  IMAD.MOV.U32 R3, RZ, RZ, 0x1 ;  /* 0x00000001ff037424 */ /* 0x000fe400078e00ff */
[----:B------:R-:W-:-:S05]  /*f8e0*/  IMAD R2, R11, UR8, R2 ;  /* 0x000000080b027c24 */ /* 0x000fca000f8e0202 */
[----:B------:R-:W-:Y:S02]  /*f8f0*/  SEL R4, R2, R7, P0 ;  /* 0x0000000702047207 */ /* 0x000fe40000000000 */
[----:B------:R-:W-:-:S07]  /*f900*/  SEL R2, R7, R2, P1 ;  /* 0x0000000207027207 */ /* 0x000fce0000800000 */
.L_x_501:
[----:B------:R-:W-:Y:S05]  /*f910*/  BSYNC B1 ;  /* 0x0000000000017941 */ /* 0x000fea0003800000 */
.L_x_500:
[----:B------:R-:W-:-:S13]  /*f920*/  LOP3.LUT P0, RZ, R3, 0xff, RZ, 0xc0, !PT ;  /* 0x000000ff03ff7812 */ /* 0x000fda000780c0ff */
[----:B------:R-:W-:Y:S05]  /*f930*/  @P0 BRA `(.L_x_504) ;  /* 0xfffffff400040947 */ /* 0x000fea000383ffff */
[----:B------:R-:W-:Y:S05]  /*f940*/  BSYNC B0 ;  /* 0x0000000000007941 */ /* 0x000fea0003800000 */
.L_x_493:
[----:B------:R-:W-:-:S03]  /*f950*/  UMOV UR8, 0xffffffff ;  /* 0xffffffff00087882 */ /* 0x000fc60000000000 */
[----:B------:R-:W-:Y:S05]  /*f960*/  BRA.DIV UR8, `(.L_x_505) ;  /* 0x0000000a08a47947 */ /* 0x000fea000b800000 */
[----:B------:R-:W-:-:S13]  /*f970*/  ELECT P6, URZ, PT ;  /* 0x00000000003f782f */ /* 0x000fda00038c0000 */
.L_x_530:
[----:B------:R-:W-:Y:S04]  /*f980*/  BSSY B0, `(.L_x_506) ;  /* 0x000008f000007945 */ /* 0x000fe80003800000 */
[----:B------:R-:W-:Y:S05]  /*f990*/  @!P6 BRA `(.L_x_507) ;  /* 0x000000080034e947 */ /* 0x000fea0003800000 */
[----:B------:R-:W-:-:S04]  /*f9a0*/  ULOP3.LUT UR8, UR38, 0x2, URZ, 0xfc, !UPT ;  /* 0x0000000226087892 */ /* 0x000fc8000f8efc3f */
[----:B------:R-:W-:-:S06]  /*f9b0*/  UISETP.NE.AND UP0, UPT, UR8, 0x3, UPT ;  /* 0x000000030800788c */ /* 0x000fcc000bf05270 */
[----:B------:R-:W-:-:S13]  /*f9c0*/  PLOP3.LUT P0, PT, PT, PT, UP0, 0x80, 0x0 ;  /* 0x000000000000781c */ /* 0x000fda0003f0f008 */
[----:B------:R-:W-:Y:S05]  /*f9d0*/  @!P0 BRA `(.L_x_508) ;  /* 0x0000000000048947 */ /* 0x000fea0003800000 */
[----:B------:R-:W-:Y:S01]  /*f9e0*/  BPT.TRAP 0x1 ;  /* 0x000000040000795c */ /* 0x000fe20000300000 */
.L_x_508:
[----:B------:R-:W0:Y:S01]  /*f9f0*/  S2R R3, SR_CgaCtaId ;  /* 0x0000000000037919 */ /* 0x000e220000008800 */
[----:B------:R-:W-:-:S04]  /*fa00*/  MOV R2, 0x400 ;  /* 0x0000040000027802 */ /* 0x000fc80000000f00 */
[----:B0-----:R-:W-:Y:S02]  /*fa10*/  LEA R3, R3, R2, 0x18 ;  /* 0x0000000203037211 */ /* 0x001fe400078ec0ff */
[----:B------:R-:W-:-:S03]  /*fa20*/  SHF.L.U32 R2, R0, 0x1f, RZ ;  /* 0x0000001f00027819 */ /* 0x000fc600000006ff */
[----:B------:R-:W-:-:S04]  /*fa30*/  VIADD R3, R3, 0x78 ;  /* 0x0000007803037836 */ /* 0x000fc80000000000 */
[----:B------:R-:W-:-:S04]  /*fa40*/  IMAD R5, R6, 0x8, R3 ;  /* 0x0000000806057824 */ /* 0x000fc800078e0203 */
[----:B------:R-:W0:Y:S02]  /*fa50*/  SYNCS.PHASECHK.TRANS64.TRYWAIT P0, [R5+URZ], R2 ;  /* 0x00000002050075a7 */ /* 0x000e24000800017f */
[----:B0-----:R-:W-:Y:S05]  /*fa60*/  @!P0 BRA `(.L_x_509) ;  /* 0x0000000800848947 */ /* 0x001fea0003800000 */
.L_x_531:
[----:B------:R-:W-:-:S05]  /*fa70*/  VIADD R6, R6, 0x1 ;  /* 0x0000000106067836 */ /* 0x000fca0000000000 */
[----:B------:R-:W-:-:S04]  /*fa80*/  ISETP.NE.AND P0, PT, R6, 0xf, PT ;  /* 0x0000000f0600780c */ /* 0x000fc80003f05270 */
[----:B0-----:R-:W-:Y:S02]  /*fa90*/  SEL R5, RZ, 0x1, P0 ;  /* 0x00000001ff057807 */ /* 0x001fe40000000000 */
[----:B------:R-:W-:Y:S02]  /*faa0*/  SEL R6, R6, RZ, P0 ;  /* 0x000000ff06067207 */ /* 0x000fe40000000000 */
[----:B------:R-:W-:-:S03]  /*fab0*/  LOP3.LUT R5, R0, R5, RZ, 0x3c, !PT ;  /* 0x0000000500057212 */ /* 0x000fc600078e3cff */
[----:B------:R-:W-:Y:S01]  /*fac0*/  IMAD R7, R6, 0x8, R3 ;  /* 0x0000000806077824 */ /* 0x000fe200078e0203 */
[----:B------:R-:W-:-:S04]  /*fad0*/  SHF.L.U32 R0, R5, 0x1f, RZ ;  /* 0x0000001f05007819 */ /* 0x000fc800000006ff */
[----:B------:R-:W0:Y:S02]  /*fae0*/  SYNCS.PHASECHK.TRANS64.TRYWAIT P0, [R7+URZ], R0 ;  /* 0x00000000070075a7 */ /* 0x000e24000800017f */
[----:B0-----:R-:W-:Y:S05]  /*faf0*/  @!P0 BRA `(.L_x_510) ;  /* 0x0000000800748947 */ /* 0x001fea0003800000 */
.L_x_532:
[----:B0-----:R-:W-:-:S05]  /*fb00*/  VIADD R0, R6, 0x1 ;  /* 0x0000000106007836 */ /* 0x001fca0000000000 */
[----:B------:R-:W-:-:S04]  /*fb10*/  ISETP.NE.AND P0, PT, R0, 0xf, PT ;  /* 0x0000000f0000780c */ /* 0x000fc80003f05270 */
[----:B------:R-:W-:Y:S02]  /*fb20*/  SEL R2, RZ, 0x1, P0 ;  /* 0x00000001ff027807 */ /* 0x000fe40000000000 */
[----:B------:R-:W-:Y:S02]  /*fb30*/  SEL R4, R0, RZ, P0 ;  /* 0x000000ff00047207 */ /* 0x000fe40000000000 */
[----:B------:R-:W-:-:S03]  /*fb40*/  LOP3.LUT R5, R5, R2, RZ, 0x3c, !PT ;  /* 0x0000000205057212 */ /* 0x000fc600078e3cff */
[----:B------:R-:W-:Y:S01]  /*fb50*/  IMAD R7, R4, 0x8, R3 ;  /* 0x0000000804077824 */ /* 0x000fe200078e0203 */
[----:B------:R-:W-:-:S04]  /*fb60*/  SHF.L.U32 R0, R5, 0x1f, RZ ;  /* 0x0000001f05007819 */ /* 0x000fc800000006ff */
[----:B------:R-:W0:Y:S02]  /*fb70*/  SYNCS.PHASECHK.TRANS64.TRYWAIT P0, [R7+URZ], R0 ;  /* 0x00000000070075a7 */ /* 0x000e24000800017f */
[----:B0-----:R-:W-:Y:S05]  /*fb80*/  @!P0 BRA `(.L_x_511) ;  /* 0x0000000800648947 */ /* 0x001fea0003800000 */
.L_x_533:
        /* <DEDUP_REMOVED lines=9> */
.L_x_534:
        /* <DEDUP_REMOVED lines=9> */
.L_x_535:
        /* <DEDUP_REMOVED lines=9> */
.L_x_536:
        /* <DEDUP_REMOVED lines=9> */
.L_x_537:
        /* <DEDUP_REMOVED lines=9> */
.L_x_538:
        /* <DEDUP_REMOVED lines=9> */
.L_x_539:
        /* <DEDUP_REMOVED lines=9> */
.L_x_540:
        /* <DEDUP_REMOVED lines=9> */
.L_x_541:
        /* <DEDUP_REMOVED lines=9> */
.L_x_542:
        /* <DEDUP_REMOVED lines=9> */
.L_x_543:
        /* <DEDUP_REMOVED lines=9> */
.L_x_544:
[----:B0-----:R-:W-:-:S05]  /*101c0*/  VIADD R0, R4, 0x1 ;  /* 0x0000000104007836 */ /* 0x001fca0000000000 */
[----:B------:R-:W-:-:S04]  /*101d0*/  ISETP.NE.AND P0, PT, R0, 0xf, PT ;  /* 0x0000000f0000780c */ /* 0x000fc80003f05270 */
[----:B------:R-:W-:Y:S02]  /*101e0*/  SEL R2, RZ, 0x1, P0 ;  /* 0x00000001ff027807 */ /* 0x000fe40000000000 */
[----:B------:R-:W-:Y:S02]  /*101f0*/  SEL R0, R0, RZ, P0 ;  /* 0x000000ff00007207 */ /* 0x000fe40000000000 */
[----:B------:R-:W-:-:S03]  /*10200*/  LOP3.LUT R2, R5, R2, RZ, 0x3c, !PT ;  /* 0x0000000205027212 */ /* 0x000fc600078e3cff */
[----:B------:R-:W-:Y:S01]  /*10210*/  IMAD R3, R0, 0x8, R3 ;  /* 0x0000000800037824 */ /* 0x000fe200078e0203 */
[----:B------:R-:W-:-:S07]  /*10220*/  SHF.L.U32 R0, R2, 0x1f, RZ ;  /* 0x0000001f02007819 */ /* 0x000fce00000006ff */
.L_x_523:
[----:B0-----:R0:W1:Y:S02]  /*10230*/  SYNCS.PHASECHK.TRANS64.TRYWAIT P0, [R3+URZ], R0 ;  /* 0x00000000030075a7 */ /* 0x001064000800017f */
[----:B-1----:R-:W-:Y:S05]  /*10240*/  @!P0 NANOSLEEP.SYNCS 0x989680 ;  /* 0x009896800000895d */ /* 0x002fea0003900000 */
[----:B------:R-:W1:Y:S02]  /*10250*/  @!P0 SYNCS.PHASECHK.TRANS64 P0, [R3+URZ], R0 ;  /* 0x00000000030085a7 */ /* 0x000e64000800007f */
[----:B-1----:R-:W-:Y:S05]  /*10260*/  @!P0 BRA `(.L_x_523) ;  /* 0xfffffffc00f08947 */ /* 0x002fea000383ffff */
.L_x_507:
[----:B------:R-:W-:Y:S05]  /*10270*/  BSYNC B0 ;  /* 0x0000000000007941 */ /* 0x000fea0003800000 */
.L_x_506:
[----:B------:R-:W-:Y:S05]  /*10280*/  EXIT ;  /* 0x000000000000794d */ /* 0x000fea0003800000 */
.L_x_22:
[----:B--2---:R2:W3:Y:S02]  /*10290*/  SYNCS.PHASECHK.TRANS64.TRYWAIT P1, [R4+URZ], R3 ;  /* 0x00000003040075a7 */ /* 0x0044e4000802017f */
[----:B---3--:R-:W-:Y:S05]  /*102a0*/  @!P1 NANOSLEEP.SYNCS 0x989680 ;  /* 0x009896800000995d */ /* 0x008fea0003900000 */
[----:B------:R-:W3:Y:S02]  /*102b0*/  @!P1 SYNCS.PHASECHK.TRANS64 P1, [R4+URZ], R3 ;  /* 0x00000003040095a7 */ /* 0x000ee4000802007f */
[----:B---3--:R-:W-:Y:S05]  /*102c0*/  @!P1 BRA `(.L_x_22) ;  /* 0xfffffffc00f09947 */ /* 0x008fea000383ffff */
[----:B------:R-:W-:Y:S05]  /*102d0*/  BRA `(.L_x_21) ;  /* 0xffffff1400787947 */ /* 0x000fea000383ffff */
.L_x_27:
[----:B-1----:R1:W2:Y:S02]  /*102e0*/  SYNCS.PHASECHK.TRANS64.TRYWAIT P1, [R6+URZ], R7 ;  /* 0x00000007060075a7 */ /* 0x0022a4000802017f */
[----:B--2---:R-:W-:Y:S05]  /*102f0*/  @!P1 NANOSLEEP.SYNCS 0x989680 ;  /* 0x009896800000995d */ /* 0x004fea0003900000 */
[----:B------:R-:W2:Y:S02]  /*10300*/  @!P1 SYNCS.PHASECHK.TRANS64 P1, [R6+URZ], R7 ;  /* 0x00000007060095a7 */ /* 0x000ea4000802007f */
[----:B--2---:R-:W-:Y:S05]  /*10310*/  @!P1 BRA `(.L_x_27) ;  /* 0xfffffffc00f09947 */ /* 0x004fea000383ffff */
[----:B------:R-:W-:Y:S05]  /*10320*/  BRA `(.L_x_26) ;  /* 0xffffff1c00647947 */ /* 0x000fea000383ffff */
.L_x_494:
[----:B------:R-:W-:Y:S01]  /*10330*/  BSSY B1, `(.L_x_524) ;  /* 0x0000006000017945 */ /* 0x000fe20003800000 */
[----:B------:R-:W-:-:S07]  /*10340*/  IMAD.MOV.U32 R15, RZ, RZ, -0x1 ;  /* 0xffffffffff0f7424 */ /* 0x000fce00078e00ff */
[----:B------:R-:W-:Y:S05]  /*10350*/  WARPSYNC.COLLECTIVE R15, `(.L_x_525) ;  /* 0x000000000f0c7348 */ /* 0x000fea0003c00000 */
[----:B------:R-:W-:Y:S02]  /*10360*/  ELECT P6, UR62, PT ;  /* 0x00000000003e782f */ /* 0x000fe400038c0000 */
[----:B------:R-:W-:Y:S01]  /*10370*/  MOV R14, UR62 ;  /* 0x0000003e000e7c02 */ /* 0x000fe20008000f00 */
[----:B------:R-:W-:Y:S10]  /*10380*/  ENDCOLLECTIVE ;  /* 0x000000000000791b */ /* 0x000ff40003800000 */
.L_x_525:
[----:B------:R-:W-:Y:S05]  /*10390*/  BSYNC B1 ;  /* 0x0000000000017941 */ /* 0x000fea0003800000 */
.L_x_524:
[----:B------:R-:W-:Y:S05]  /*103a0*/  BRA `(.L_x_526) ;  /* 0xffffffe800747947 */ /* 0x000fea000383ffff */
.L_x_497:
[----:B0-----:R0:W2:Y:S02]  /*103b0*/  SYNCS.PHASECHK.TRANS64.TRYWAIT P0, [R12+URZ+0x78], R7 ;  /* 0x000078070c0075a7 */ /* 0x0010a4000800017f */
[----:B--2---:R-:W-:Y:S05]  /*103c0*/  @!P0 NANOSLEEP.SYNCS 0x989680 ;  /* 0x009896800000895d */ /* 0x004fea0003900000 */
[----:B------:R-:W2:Y:S02]  /*103d0*/  @!P0 SYNCS.PHASECHK.TRANS64 P0, [R12+URZ+0x78], R7 ;  /* 0x000078070c0085a7 */ /* 0x000ea4000800007f */
[----:B--2---:R-:W-:Y:S05]  /*103e0*/  @!P0 BRA `(.L_x_497) ;  /* 0xfffffffc00f08947 */ /* 0x004fea000383ffff */
[----:B------:R-:W-:Y:S05]  /*103f0*/  BRA `(.L_x_527) ;  /* 0xffffffe800bc7947 */ /* 0x000fea000383ffff */
.L_x_505:
[----:B------:R-:W-:Y:S01]  /*10400*/  BSSY B0, `(.L_x_528) ;  /* 0x0000006000007945 */ /* 0x000fe20003800000 */
[----:B------:R-:W-:-:S07]  /*10410*/  IMAD.MOV.U32 R15, RZ, RZ, -0x1 ;  /* 0xffffffffff0f7424 */ /* 0x000fce00078e00ff */
[----:B------:R-:W-:Y:S05]  /*10420*/  WARPSYNC.COLLECTIVE R15, `(.L_x_529) ;  /* 0x000000000f0c7348 */ /* 0x000fea0003c00000 */
[----:B------:R-:W-:Y:S02]  /*10430*/  ELECT P6, UR62, PT ;  /* 0x00000000003e782f */ /* 0x000fe400038c0000 */
[----:B------:R-:W-:Y:S01]  /*10440*/  MOV R14, UR62 ;  /* 0x0000003e000e7c02 */ /* 0x000fe20008000f00 */
[----:B------:R-:W-:Y:S10]  /*10450*/  ENDCOLLECTIVE ;  /* 0x000000000000791b */ /* 0x000ff40003800000 */
.L_x_529:
[----:B------:R-:W-:Y:S05]  /*10460*/  BSYNC B0 ;  /* 0x0000000000007941 */ /* 0x000fea0003800000 */
.L_x_528:
[----:B------:R-:W-:Y:S05]  /*10470*/  BRA `(.L_x_530) ;  /* 0xfffffff400407947 */ /* 0x000fea000383ffff */
.L_x_509:
[----:B0-----:R0:W1:Y:S02]  /*10480*/  SYNCS.PHASECHK.TRANS64.TRYWAIT P0, [R5+URZ], R2 ;  /* 0x00000002050075a7 */ /* 0x001064000800017f */
[----:B-1----:R-:W-:Y:S05]  /*10490*/  @!P0 NANOSLEEP.SYNCS 0x989680 ;  /* 0x009896800000895d */ /* 0x002fea0003900000 */
[----:B------:R-:W1:Y:S02]  /*104a0*/  @!P0 SYNCS.PHASECHK.TRANS64 P0, [R5+URZ], R2 ;  /* 0x00000002050085a7 */ /* 0x000e64000800007f */
[----:B-1----:R-:W-:Y:S05]  /*104b0*/  @!P0 BRA `(.L_x_509) ;  /* 0xfffffffc00f08947 */ /* 0x002fea000383ffff */
[----:B------:R-:W-:Y:S05]  /*104c0*/  BRA `(.L_x_531) ;  /* 0xfffffff400687947 */ /* 0x000fea000383ffff */
.L_x_510:
[----:B0-----:R0:W1:Y:S02]  /*104d0*/  SYNCS.PHASECHK.TRANS64.TRYWAIT P0, [R7+URZ], R0 ;  /* 0x00000000070075a7 */ /* 0x001064000800017f */
[----:B-1----:R-:W-:Y:S05]  /*104e0*/  @!P0 NANOSLEEP.SYNCS 0x989680 ;  /* 0x009896800000895d */ /* 0x002fea0003900000 */
[----:B------:R-:W1:Y:S02]  /*104f0*/  @!P0 SYNCS.PHASECHK.TRANS64 P0, [R7+URZ], R0 ;  /* 0x00000000070085a7 */ /* 0x000e64000800007f */
[----:B-1----:R-:W-:Y:S05]  /*10500*/  @!P0 BRA `(.L_x_510) ;  /* 0xfffffffc00f08947 */ /* 0x002fea000383ffff */
[----:B------:R-:W-:Y:S05]  /*10510*/  BRA `(.L_x_532) ;  /* 0xfffffff400787947 */ /* 0x000fea000383ffff */
.L_x_511:
[----:B0-----:R0:W1:Y:S02]  /*10520*/  SYNCS.PHASECHK.TRANS64.TRYWAIT P0, [R7+URZ], R0 ;  /* 0x00000000070075a7 */ /* 0x001064000800017f */
[----:B-1----:R-:W-:Y:S05]  /*10530*/  @!P0 NANOSLEEP.SYNCS 0x989680 ;  /* 0x009896800000895d */ /* 0x002fea0003900000 */
[----:B------:R-:W1:Y:S02]  /*10540*/  @!P0 SYNCS.PHASECHK.TRANS64 P0, [R7+URZ], R0 ;  /* 0x00000000070085a7 */ /* 0x000e64000800007f */
[----:B-1----:R-:W-:Y:S05]  /*10550*/  @!P0 BRA `(.L_x_511) ;  /* 0xfffffffc00f08947 */ /* 0x002fea000383ffff */
[----:B------:R-:W-:Y:S05]  /*10560*/  BRA `(.L_x_533) ;  /* 0xfffffff400887947 */ /* 0x000fea000383ffff */
.L_x_512:
[----:B0-----:R0:W1:Y:S02]  /*10570*/  SYNCS.PHASECHK.TRANS64.TRYWAIT P0, [R7+URZ], R0 ;  /* 0x00000000070075a7 */ /* 0x001064000800017f */
[----:B-1----:R-:W-:Y:S05]  /*10580*/  @!P0 NANOSLEEP.SYNCS 0x989680 ;  /* 0x009896800000895d */ /* 0x002fea0003900000 */
[----:B------:R-:W1:Y:S02]  /*10590*/  @!P0 SYNCS.PHASECHK.TRANS64 P0, [R7+URZ], R0 ;  /* 0x00000000070085a7 */ /* 0x000e64000800007f */
[----:B-1----:R-:W-:Y:S05]  /*105a0*/  @!P0 BRA `(.L_x_512) ;  /* 0xfffffffc00f08947 */ /* 0x002fea000383ffff */
[----:B------:R-:W-:Y:S05]  /*105b0*/  BRA `(.L_x_534) ;  /* 0xfffffff400987947 */ /* 0x000fea000383ffff */
.L_x_513:
[----:B0-----:R0:W1:Y:S02]  /*105c0*/  SYNCS.PHASECHK.TRANS64.TRYWAIT P0, [R7+URZ], R0 ;  /* 0x00000000070075a7 */ /* 0x001064000800017f */
[----:B-1----:R-:W-:Y:S05]  /*105d0*/  @!P0 NANOSLEEP.SYNCS 0x989680 ;  /* 0x009896800000895d */ /* 0x002fea0003900000 */
[----:B------:R-:W1:Y:S02]  /*105e0*/  @!P0 SYNCS.PHASECHK.TRANS64 P0, [R7+URZ], R0 ;  /* 0x00000000070085a7 */ /* 0x000e64000800007f */
[----:B-1----:R-:W-:Y:S05]  /*105f0*/  @!P0 BRA `(.L_x_513) ;  /* 0xfffffffc00f08947 */ /* 0x002fea000383ffff */
[----:B------:R-:W-:Y:S05]  /*10600*/  BRA `(.L_x_535) ;  /* 0xfffffff400a87947 */ /* 0x000fea000383ffff */
.L_x_514:
[----:B0-----:R0:W1:Y:S02]  /*10610*/  SYNCS.PHASECHK.TRANS64.TRYWAIT P0, [R7+URZ], R0 ;  /* 0x00000000070075a7 */ /* 0x001064000800017f */
[----:B-1----:R-:W-:Y:S05]  /*10620*/  @!P0 NANOSLEEP.SYNCS 0x989680 ;  /* 0x009896800000895d */ /* 0x002fea0003900000 */
[----:B------:R-:W1:Y:S02]  /*10630*/  @!P0 SYNCS.PHASECHK.TRANS64 P0, [R7+URZ], R0 ;  /* 0x00000000070085a7 */ /* 0x000e64000800007f */
[----:B-1----:R-:W-:Y:S05]  /*10640*/  @!P0 BRA `(.L_x_514) ;  /* 0xfffffffc00f08947 */ /* 0x002fea000383ffff */
[----:B------:R-:W-:Y:S05]  /*10650*/  BRA `(.L_x_536) ;  /* 0xfffffff400b87947 */ /* 0x000fea000383ffff */
.L_x_515:
[----:B0-----:R0:W1:Y:S02]  /*10660*/  SYNCS.PHASECHK.TRANS64.TRYWAIT P0, [R7+URZ], R0 ;  /* 0x00000000070075a7 */ /* 0x001064000800017f */
[----:B-1----:R-:W-:Y:S05]  /*10670*/  @!P0 NANOSLEEP.SYNCS 0x989680 ;  /* 0x009896800000895d */ /* 0x002fea0003900000 */
[----:B------:R-:W1:Y:S02]  /*10680*/  @!P0 SYNCS.PHASECHK.TRANS64 P0, [R7+URZ], R0 ;  /* 0x00000000070085a7 */ /* 0x000e64000800007f */
[----:B-1----:R-:W-:Y:S05]  /*10690*/  @!P0 BRA `(.L_x_515) ;  /* 0xfffffffc00f08947 */ /* 0x002fea000383ffff */
[----:B------:R-:W-:Y:S05]  /*106a0*/  BRA `(.L_x_537) ;  /* 0xfffffff400c87947 */ /* 0x000fea000383ffff */
.L_x_516:
[----:B0-----:R0:W1:Y:S02]  /*106b0*/  SYNCS.PHASECHK.TRANS64.TRYWAIT P0, [R7+URZ], R0 ;  /* 0x00000000070075a7 */ /* 0x001064000800017f */
[----:B-1----:R-:W-:Y:S05]  /*106c0*/  @!P0 NANOSLEEP.SYNCS 0x989680 ;  /* 0x009896800000895d */ /* 0x002fea0003900000 */
[----:B------:R-:W1:Y:S02]  /*106d0*/  @!P0 SYNCS.PHASECHK.TRANS64 P0, [R7+URZ], R0 ;  /* 0x00000000070085a7 */ /* 0x000e64000800007f */
[----:B-1----:R-:W-:Y:S05]  /*106e0*/  @!P0 BRA `(.L_x_516) ;  /* 0xfffffffc00f08947 */ /* 0x002fea000383ffff */
[----:B------:R-:W-:Y:S05]  /*106f0*/  BRA `(.L_x_538) ;  /* 0xfffffff400d87947 */ /* 0x000fea000383ffff */
.L_x_517:
[----:B0-----:R0:W1:Y:S02]  /*10700*/  SYNCS.PHASECHK.TRANS64.TRYWAIT P0, [R7+URZ], R0 ;  /* 0x00000000070075a7 */ /* 0x001064000800017f */
[----:B-1----:R-:W-:Y:S05]  /*10710*/  @!P0 NANOSLEEP.SYNCS 0x989680 ;  /* 0x009896800000895d */ /* 0x002fea0003900000 */
[----:B------:R-:W1:Y:S02]  /*10720*/  @!P0 SYNCS.PHASECHK.TRANS64 P0, [R7+URZ], R0 ;  /* 0x00000000070085a7 */ /* 0x000e64000800007f */
[----:B-1----:R-:W-:Y:S05]  /*10730*/  @!P0 BRA `(.L_x_517) ;  /* 0xfffffffc00f08947 */ /* 0x002fea000383ffff */
[----:B------:R-:W-:Y:S05]  /*10740*/  BRA `(.L_x_539) ;  /* 0xfffffff400e87947 */ /* 0x000fea000383ffff */
.L_x_518:
[----:B0-----:R0:W1:Y:S02]  /*10750*/  SYNCS.PHASECHK.TRANS64.TRYWAIT P0, [R7+URZ], R0 ;  /* 0x00000000070075a7 */ /* 0x001064000800017f */
[----:B-1----:R-:W-:Y:S05]  /*10760*/  @!P0 NANOSLEEP.SYNCS 0x989680 ;  /* 0x009896800000895d */ /* 0x002fea0003900000 */
[----:B------:R-:W1:Y:S02]  /*10770*/  @!P0 SYNCS.PHASECHK.TRANS64 P0, [R7+URZ], R0 ;  /* 0x00000000070085a7 */ /* 0x000e64000800007f */
[----:B-1----:R-:W-:Y:S05]  /*10780*/  @!P0 BRA `(.L_x_518) ;  /* 0xfffffffc00f08947 */ /* 0x002fea000383ffff */
[----:B------:R-:W-:Y:S05]  /*10790*/  BRA `(.L_x_540) ;  /* 0xfffffff400f87947 */ /* 0x000fea000383ffff */
.L_x_519:
[----:B0-----:R0:W1:Y:S02]  /*107a0*/  SYNCS.PHASECHK.TRANS64.TRYWAIT P0, [R7+URZ], R0 ;  /* 0x00000000070075a7 */ /* 0x001064000800017f */
[----:B-1----:R-:W-:Y:S05]  /*107b0*/  @!P0 NANOSLEEP.SYNCS 0x989680 ;  /* 0x009896800000895d */ /* 0x002fea0003900000 */
[----:B------:R-:W1:Y:S02]  /*107c0*/  @!P0 SYNCS.PHASECHK.TRANS64 P0, [R7+URZ], R0 ;  /* 0x00000000070085a7 */ /* 0x000e64000800007f */
[----:B-1----:R-:W-:Y:S05]  /*107d0*/  @!P0 BRA `(.L_x_519) ;  /* 0xfffffffc00f08947 */ /* 0x002fea000383ffff */
[----:B------:R-:W-:Y:S05]  /*107e0*/  BRA `(.L_x_541) ;  /* 0xfffffff800087947 */ /* 0x000fea000383ffff */
.L_x_520:
[----:B0-----:R0:W1:Y:S02]  /*107f0*/  SYNCS.PHASECHK.TRANS64.TRYWAIT P0, [R7+URZ], R0 ;  /* 0x00000000070075a7 */ /* 0x001064000800017f */
[----:B-1----:R-:W-:Y:S05]  /*10800*/  @!P0 NANOSLEEP.SYNCS 0x989680 ;  /* 0x009896800000895d */ /* 0x002fea0003900000 */
[----:B------:R-:W1:Y:S02]  /*10810*/  @!P0 SYNCS.PHASECHK.TRANS64 P0, [R7+URZ], R0 ;  /* 0x00000000070085a7 */ /* 0x000e64000800007f */
[----:B-1----:R-:W-:Y:S05]  /*10820*/  @!P0 BRA `(.L_x_520) ;  /* 0xfffffffc00f08947 */ /* 0x002fea000383ffff */
[----:B------:R-:W-:Y:S05]  /*10830*/  BRA `(.L_x_542) ;  /* 0xfffffff800187947 */ /* 0x000fea000383ffff */
.L_x_521:
[----:B0-----:R0:W1:Y:S02]  /*10840*/  SYNCS.PHASECHK.TRANS64.TRYWAIT P0, [R7+URZ], R0 ;  /* 0x00000000070075a7 */ /* 0x001064000800017f */
[----:B-1----:R-:W-:Y:S05]  /*10850*/  @!P0 NANOSLEEP.SYNCS 0x989680 ;  /* 0x009896800000895d */ /* 0x002fea0003900000 */
[----:B------:R-:W1:Y:S02]  /*10860*/  @!P0 SYNCS.PHASECHK.TRANS64 P0, [R7+URZ], R0 ;  /* 0x00000000070085a7 */ /* 0x000e64000800007f */
[----:B-1----:R-:W-:Y:S05]  /*10870*/  @!P0 BRA `(.L_x_521) ;  /* 0xfffffffc00f08947 */ /* 0x002fea000383ffff */
[----:B------:R-:W-:Y:S05]  /*10880*/  BRA `(.L_x_543) ;  /* 0xfffffff800287947 */ /* 0x000fea000383ffff */
.L_x_522:
[----:B0-----:R0:W1:Y:S02]  /*10890*/  SYNCS.PHASECHK.TRANS64.TRYWAIT P0, [R7+URZ], R0 ;  /* 0x00000000070075a7 */ /* 0x001064000800017f */
[----:B-1----:R-:W-:Y:S05]  /*108a0*/  @!P0 NANOSLEEP.SYNCS 0x989680 ;  /* 0x009896800000895d */ /* 0x002fea0003900000 */
[----:B------:R-:W1:Y:S02]  /*108b0*/  @!P0 SYNCS.PHASECHK.TRANS64 P0, [R7+URZ], R0 ;  /* 0x00000000070085a7 */ /* 0x000e64000800007f */
[----:B-1----:R-:W-:Y:S05]  /*108c0*/  @!P0 BRA `(.L_x_522) ;  /* 0xfffffffc00f08947 */ /* 0x002fea000383ffff */
[----:B------:R-:W-:Y:S05]  /*108d0*/  BRA `(.L_x_544) ;  /* 0xfffffff800387947 */ /* 0x000fea000383ffff */
.L_x_545:
[----:B------:R-:W-:-:S00]  /*108e0*/  BRA `(.L_x_545) ;  /* 0xfffffffc00fc7947 */ /* 0x000fc0000383ffff */
[----:B------:R-:W-:-:S00]  /*108f0*/  NOP ;  /* 0x0000000000007918 */ /* 0x000fc00000000000 */
        /* <DEDUP_REMOVED lines=8> */
.L_x_546:


//--------------------- .nv.global.init           --------------------------
	.section	.nv.global.init,"aw",@progbits
.nv.global.init:
	.type		$str$22,@object
	.size		$str$22,($str$23 - $str$22)
$str$22:
        /*0000*/ 	.byte	0x6b, 0x5f, 0x74, 0x69, 0x6c, 0x65, 0x5f, 0x63, 0x6f, 0x75, 0x6e, 0x74, 0x20, 0x3e, 0x3d, 0x20
        /*0010*/ 	.byte	0x31, 0x00
	.type		$str$23,@object
	.size		$str$23,(__unnamed_1 - $str$23)
$str$23:
        /*0012*/ 	.byte	0x2f, 0x74, 0x6d, 0x70, 0x2f, 0x63, 0x75, 0x74, 0x6c, 0x61, 0x73, 0x73, 0x5f, 0x73, 0x77, 0x65
        /*0022*/ 	.byte	0x65, 0x70, 0x5f, 0x73, 0x72, 0x63, 0x2f, 0x69, 0x6e, 0x63, 0x6c, 0x75, 0x64, 0x65, 0x2f, 0x63
        /*0032*/ 	.byte	0x75, 0x74, 0x6c, 0x61, 0x73, 0x73, 0x2f, 0x67, 0x65, 0x6d, 0x6d, 0x2f, 0x63, 0x6f, 0x6c, 0x6c
        /*0042*/ 	.byte	0x65, 0x63, 0x74, 0x69, 0x76, 0x65, 0x2f, 0x73, 0x6d, 0x39, 0x30, 0x5f, 0x6d, 0x6d, 0x61, 0x5f
        /*0052*/ 	.byte	0x74, 0x6d, 0x61, 0x5f, 0x67, 0x6d, 0x6d, 0x61, 0x5f, 0x73, 0x73, 0x5f, 0x77, 0x61, 0x72, 0x70
        /*0062*/ 	.byte	0x73, 0x70, 0x65, 0x63, 0x69, 0x61, 0x6c, 0x69, 0x7a, 0x65, 0x64, 0x2e, 0x68, 0x70, 0x70, 0x00
	.type		__unnamed_1,@object
	.size		__unnamed_1,(.L_0 - __unnamed_1)
__unnamed_1:
        /* <DEDUP_REMOVED lines=173> */
        /*0b42*/ 	.byte	0x3a, 0x69, 0x64, 0x65, 0x6e, 0x74, 0x69, 0x74, 0x79, 0x5d, 0x00
.L_0:


//--------------------- .nv.shared._ZN7cutlass13device_kernelINS_4gemm6kernel13GemmUniversalIN4cute5tupleIJiiiiEEENS1_10collective13CollectiveMmaINS1_34MainloopSm90TmaGmmaWarpSpecializedILi15ENS5_IJNS4_1CILi2EEENSA_ILi1EEESC_EEENS1_35KernelTmaWarpSpecializedCooperativeEEENS5_IJNSA_ILi256EEENSA_ILi224EEENSA_ILi32EEEEEEaNS5_IJlSC_lEEEaSK_NS4_8TiledMMAINS4_8MMA_AtomIJNS4_4SM904GMMA26MMA_64x32x32_S32S8S8_SS_TNEEEENS4_6LayoutISD_NS5_IJSC_NSA_ILi0EEESS_EEEEENS5_IJNS4_10UnderscoreESV_SV_EEEEENS4_13SM90_TMA_LOADENS4_14ComposedLayoutINS4_7SwizzleILi1ELi4ELi3EEENS4_18smem_ptr_flag_bitsILi8EEENSR_INS5_IJNSA_ILi8EEESI_EEENS5_IJSI_SC_EEEEEEEvNS4_8identityENS4_23SM90_TMA_LOAD_MULTICASTES18_vS19_EENS_8epilogue10collective6detail29Sm90TmaWarpSpecializedAdapterINS1D_15DefaultEpilogueIaSK_SK_NS1C_6thread17LinearCombinationIaLi1EiiLNS1H_9ScaleType4KindE0ELNS_15FloatRoundStyleE2EaEENS1_15EpilogueDefaultEEEEEvvEEEEvNT_6ParamsE --------------------------
	.section	.nv.shared._ZN7cutlass13device_kernelINS_4gemm6kernel13GemmUniversalIN4cute5tupleIJiiiiEEENS1_10collective13CollectiveMmaINS1_34MainloopSm90TmaGmmaWarpSpecializedILi15ENS5_IJNS4_1CILi2EEENSA_ILi1EEESC_EEENS1_35KernelTmaWarpSpecializedCooperativeEEENS5_IJNSA_ILi256EEENSA_ILi224EEENSA_ILi32EEEEEEaNS5_IJlSC_lEEEaSK_NS4_8TiledMMAINS4_8MMA_AtomIJNS4_4SM904GMMA26MMA_64x32x32_S32S8S8_SS_TNEEEENS4_6LayoutISD_NS5_IJSC_NSA_ILi0EEESS_EEEEENS5_IJNS4_10UnderscoreESV_SV_EEEEENS4_13SM90_TMA_LOADENS4_14ComposedLayoutINS4_7SwizzleILi1ELi4ELi3EEENS4_18smem_ptr_flag_bitsILi8EEENSR_INS5_IJNSA_ILi8EEESI_EEENS5_IJSI_SC_EEEEEEEvNS4_8identityENS4_23SM90_TMA_LOAD_MULTICASTES18_vS19_EENS_8epilogue10collective6detail29Sm90TmaWarpSpecializedAdapterINS1D_15DefaultEpilogueIaSK_SK_NS1C_6thread17LinearCombinationIaLi1EiiLNS1H_9ScaleType4KindE0ELNS_15FloatRoundStyleE2EaEENS1_15EpilogueDefaultEEEEEvvEEEEvNT_6ParamsE,"aw",@nobits
	.sectionflags	@""
	.align	16
	.zero		1024


//--------------------- .nv.shared.reserved.0     --------------------------
	.section	.nv.shared.reserved.0,"aw",@nobits
	.weak		__nv_reservedSMEM_offset_0_alias
	.size		__nv_reservedSMEM_offset_0_alias, 0, 0
	.other		__nv_reservedSMEM_offset_0_alias,@"STO_CUDA_RESERVED_SHARED STV_DEFAULT"
__nv_reservedSMEM_offset_0_alias:
	.zero		0


//--------------------- .nv.global                --------------------------
	.section	.nv.global,"aw",@nobits
.nv.global:
	.type		_ZN40_INTERNAL_ed22a5a8_4_k_cu_6bce8de6_132864cute1_E,@object
	.size		_ZN40_INTERNAL_ed22a5a8_4_k_cu_6bce8de6_132864cute1_E,(_ZN40_INTERNAL_ed22a5a8_4_k_cu_6bce8de6_132864cuda3std3__45__cpo6cbeginE - _ZN40_INTERNAL_ed22a5a8_4_k_cu_6bce8de6_132864cute1_E)
_ZN40_INTERNAL_ed22a5a8_4_k_cu_6bce8de6_132864cute1_E:
	.zero		1
	.type		_ZN40_INTERNAL_ed22a5a8_4_k_cu_6bce8de6_132864cuda3std3__45__cpo6cbeginE,@object
	.size		_ZN40_INTERNAL_ed22a5a8_4_k_cu_6bce8de6_132864cuda3std3__45__cpo6cbeginE,(_ZN40_INTERNAL_ed22a5a8_4_k_cu_6bce8de6_132864cuda3std3__48in_placeE - _ZN40_INTERNAL_ed22a5a8_4_k_cu_6bce8de6_132864cuda3std3__45__cpo6cbeginE)
_ZN40_INTERNAL_ed22a5a8_4_k_cu_6bce8de6_132864cuda3std3__45__cpo6cbeginE:
	.zero		1
	.type		_ZN40_INTERNAL_ed22a5a8_4_k_cu_6bce8de6_132864cuda3std3__48in_placeE,@object
	.size		_ZN40_INTERNAL_ed22a5a8_4_k_cu_6bce8de6_132864cuda3std3__48in_placeE,(_ZN40_INTERNAL_ed22a5a8_4_k_cu_6bce8de6_132864cuda3std6ranges3__45__cpo9iter_moveE - _ZN40_INTERNAL_ed22a5a8_4_k_cu_6bce8de6_132864cuda3std3__48in_placeE)
_ZN40_INTERNAL_ed22a5a8_4_k_cu_6bce8de6_132864cuda3std3__48in_placeE:
	.zero		1
	.type		_ZN40_INTERNAL_ed22a5a8_4_k_cu_6bce8de6_132864cuda3std6ranges3__45__cpo9iter_moveE,@object
	.size		_ZN40_INTERNAL_ed22a5a8_4_k_cu_6bce8de6_132864cuda3std6ranges3__45__cpo9iter_moveE,(_ZN40_INTERNAL_ed22a5a8_4_k_cu_6bce8de6_132864cuda3std3__45__cpo5beginE - _ZN40_INTERNAL_ed22a5a8_4_k_cu_6bce8de6_132864cuda3std6ranges3__45__cpo9iter_moveE)
_ZN40_INTERNAL_ed22a5a8_4_k_cu_6bce8de6_132864cuda3std6ranges3__45__cpo9iter_moveE:
	.zero		1
	.type		_ZN40_INTERNAL_ed22a5a8_4_k_cu_6bce8de6_132864cuda3std3__45__cpo5beginE,@object
	.size		_ZN40_INTERNAL_ed22a5a8_4_k_cu_6bce8de6_132864cuda3std3__45__cpo5beginE,(_ZN40_INTERNAL_ed22a5a8_4_k_cu_6bce8de6_132864cuda3std3__442_GLOBAL__N__ed22a5a8_4_k_cu_6bce8de6_132866ignoreE - _ZN40_INTERNAL_ed22a5a8_4_k_cu_6bce8de6_132864cuda3std3__45__cpo5beginE)
_ZN40_INTERNAL_ed22a5a8_4_k_cu_6bce8de6_132864cuda3std3__45__cpo5beginE:
	.zero		1
	.type		_ZN40_INTERNAL_ed22a5a8_4_k_cu_6bce8de6_132864cuda3std3__442_GLOBAL__N__ed22a5a8_4_k_cu_6bce8de6_132866ignoreE,@object
	.size		_ZN40_INTERNAL_ed22a5a8_4_k_cu_6bce8de6_132864cuda3std3__442_GLOBAL__N__ed22a5a8_4_k_cu_6bce8de6_132866ignoreE,(_ZN40_INTERNAL_ed22a5a8_4_k_cu_6bce8de6_132864cute7productE - _ZN40_INTERNAL_ed22a5a8_4_k_cu_6bce8de6_132864cuda3std3__442_GLOBAL__N__ed22a5a8_4_k_cu_6bce8de6_132866ignoreE)
_ZN40_INTERNAL_ed22a5a8_4_k_cu_6bce8de6_132864cuda3std3__442_GLOBAL__N__ed22a5a8_4_k_cu_6bce8de6_132866ignoreE:
	.zero		1
	.type		_ZN40_INTERNAL_ed22a5a8_4_k_cu_6bce8de6_132864cute7productE,@object
	.size		_ZN40_INTERNAL_ed22a5a8_4_k_cu_6bce8de6_132864cute7productE,(_ZN40_INTERNAL_ed22a5a8_4_k_cu_6bce8de6_132864cuda3std3__45__cpo3endE - _ZN40_INTERNAL_ed22a5a8_4_k_cu_6bce8de6_132864cute7productE)
_ZN40_INTERNAL_ed22a5a8_4_k_cu_6bce8de6_132864cute7productE:
	.zero		1
	.type		_ZN40_INTERNAL_ed22a5a8_4_k_cu_6bce8de6_132864cuda3std3__45__cpo3endE,@object
	.size		_ZN40_INTERNAL_ed22a5a8_4_k_cu_6bce8de6_132864cuda3std3__45__cpo3endE,(_ZN40_INTERNAL_ed22a5a8_4_k_cu_6bce8de6_132864cuda3std3__419piecewise_constructE - _ZN40_INTERNAL_ed22a5a8_4_k_cu_6bce8de6_132864cuda3std3__45__cpo3endE)
_ZN40_INTERNAL_ed22a5a8_4_k_cu_6bce8de6_132864cuda3std3__45__cpo3endE:
	.zero		1
	.type		_ZN40_INTERNAL_ed22a5a8_4_k_cu_6bce8de6_132864cuda3std3__419piecewise_constructE,@object
	.size		_ZN40_INTERNAL_ed22a5a8_4_k_cu_6bce8de6_132864cuda3std3__419piecewise_constructE,(_ZN40_INTERNAL_ed22a5a8_4_k_cu_6bce8de6_132864cuda3std3__45__cpo4cendE - _ZN40_INTERNAL_ed22a5a8_4_k_cu_6bce8de6_132864cuda3std3__419piecewise_constructE)
_ZN40_INTERNAL_ed22a5a8_4_k_cu_6bce8de6_132864cuda3std3__419piecewise_constructE:
	.zero		1
	.type		_ZN40_INTERNAL_ed22a5a8_4_k_cu_6bce8de6_132864cuda3std3__45__cpo4cendE,@object
	.size		_ZN40_INTERNAL_ed22a5a8_4_k_cu_6bce8de6_132864cuda3std3__45__cpo4cendE,(_ZN40_INTERNAL_ed22a5a8_4_k_cu_6bce8de6_132864cuda3std6ranges3__45__cpo4swapE - _ZN40_INTERNAL_ed22a5a8_4_k_cu_6bce8de6_132864cuda3std3__45__cpo4cendE)
_ZN40_INTERNAL_ed22a5a8_4_k_cu_6bce8de6_132864cuda3std3__45__cpo4cendE:
	.zero		1
	.type		_ZN40_INTERNAL_ed22a5a8_4_k_cu_6bce8de6_132864cuda3std6ranges3__45__cpo4swapE,@object
	.size		_ZN40_INTERNAL_ed22a5a8_4_k_cu_6bce8de6_132864cuda3std6ranges3__45__cpo4swapE,(.L_8 - _ZN40_INTERNAL_ed22a5a8_4_k_cu_6bce8de6_132864cuda3std6ranges3__45__cpo4swapE)
_ZN40_INTERNAL_ed22a5a8_4_k_cu_6bce8de6_132864cuda3std6ranges3__45__cpo4swapE:
	.zero		1
.L_8:


//--------------------- .nv.constant0._ZN7cutlass13device_kernelINS_4gemm6kernel13GemmUniversalIN4cute5tupleIJiiiiEEENS1_10collective13CollectiveMmaINS1_34MainloopSm90TmaGmmaWarpSpecializedILi15ENS5_IJNS4_1CILi2EEENSA_ILi1EEESC_EEENS1_35KernelTmaWarpSpecializedCooperativeEEENS5_IJNSA_ILi256EEENSA_ILi224EEENSA_ILi32EEEEEEaNS5_IJlSC_lEEEaSK_NS4_8TiledMMAINS4_8MMA_AtomIJNS4_4SM904GMMA26MMA_64x32x32_S32S8S8_SS_TNEEEENS4_6LayoutISD_NS5_IJSC_NSA_ILi0EEESS_EEEEENS5_IJNS4_10UnderscoreESV_SV_EEEEENS4_13SM90_TMA_LOADENS4_14ComposedLayoutINS4_7SwizzleILi1ELi4ELi3EEENS4_18smem_ptr_flag_bitsILi8EEENSR_INS5_IJNSA_ILi8EEESI_EEENS5_IJSI_SC_EEEEEEEvNS4_8identityENS4_23SM90_TMA_LOAD_MULTICASTES18_vS19_EENS_8epilogue10collective6detail29Sm90TmaWarpSpecializedAdapterINS1D_15DefaultEpilogueIaSK_SK_NS1C_6thread17LinearCombinationIaLi1EiiLNS1H_9ScaleType4KindE0ELNS_15FloatRoundStyleE2EaEENS1_15EpilogueDefaultEEEEEvvEEEEvNT_6ParamsE --------------------------
	.section	.nv.constant0._ZN7cutlass13device_kernelINS_4gemm6kernel13GemmUniversalIN4cute5tupleIJiiiiEEENS1_10collective13CollectiveMmaINS1_34MainloopSm90TmaGmmaWarpSpecializedILi15ENS5_IJNS4_1CILi2EEENSA_ILi1EEESC_EEENS1_35KernelTmaWarpSpecializedCooperativeEEENS5_IJNSA_ILi256EEENSA_ILi224EEENSA_ILi32EEEEEEaNS5_IJlSC_lEEEaSK_NS4_8TiledMMAINS4_8MMA_AtomIJNS4_4SM904GMMA26MMA_64x32x32_S32S8S8_SS_TNEEEENS4_6LayoutISD_NS5_IJSC_NSA_ILi0EEESS_EEEEENS5_IJNS4_10UnderscoreESV_SV_EEEEENS4_13SM90_TMA_LOADENS4_14ComposedLayoutINS4_7SwizzleILi1ELi4ELi3EEENS4_18smem_ptr_flag_bitsILi8EEENSR_INS5_IJNSA_ILi8EEESI_EEENS5_IJSI_SC_EEEEEEEvNS4_8identityENS4_23SM90_TMA_LOAD_MULTICASTES18_vS19_EENS_8epilogue10collective6detail29Sm90TmaWarpSpecializedAdapterINS1D_15DefaultEpilogueIaSK_SK_NS1C_6thread17LinearCombinationIaLi1EiiLNS1H_9ScaleType4KindE0ELNS_15FloatRoundStyleE2EaEENS1_15EpilogueDefaultEEEEEvvEEEEvNT_6ParamsE,"a",@progbits
	.sectionflags	@""
	.align	4
.nv.constant0._ZN7cutlass13device_kernelINS_4gemm6kernel13GemmUniversalIN4cute5tupleIJiiiiEEENS1_10collective13CollectiveMmaINS1_34MainloopSm90TmaGmmaWarpSpecializedILi15ENS5_IJNS4_1CILi2EEENSA_ILi1EEESC_EEENS1_35KernelTmaWarpSpecializedCooperativeEEENS5_IJNSA_ILi256EEENSA_ILi224EEENSA_ILi32EEEEEEaNS5_IJlSC_lEEEaSK_NS4_8TiledMMAINS4_8MMA_AtomIJNS4_4SM904GMMA26MMA_64x32x32_S32S8S8_SS_TNEEEENS4_6LayoutISD_NS5_IJSC_NSA_ILi0EEESS_EEEEENS5_IJNS4_10UnderscoreESV_SV_EEEEENS4_13SM90_TMA_LOADENS4_14ComposedLayoutINS4_7SwizzleILi1ELi4ELi3EEENS4_18smem_ptr_flag_bitsILi8EEENSR_INS5_IJNSA_ILi8EEESI_EEENS5_IJSI_SC_EEEEEEEvNS4_8identityENS4_23SM90_TMA_LOAD_MULTICASTES18_vS19_EENS_8epilogue10collective6detail29Sm90TmaWarpSpecializedAdapterINS1D_15DefaultEpilogueIaSK_SK_NS1C_6thread17LinearCombinationIaLi1EiiLNS1H_9ScaleType4KindE0ELNS_15FloatRoundStyleE2EaEENS1_15EpilogueDefaultEEEEEvvEEEEvNT_6ParamsE:
	.zero		1664


//--------------------- SYMBOLS --------------------------

	.type		.nv.reservedSmem.offset0,@object
	.size		.nv.reservedSmem.offset0,0x4
	.type		__assertfail,@function
